//
// Generated by NVIDIA NVVM Compiler
//
// Compiler Build ID: CL-36424714
// Cuda compilation tools, release 13.0, V13.0.88
// Based on NVVM 20.0.0
//

.version 9.0
.target sm_100
.address_size 64

	// .globl	_Z12update_naivePfS_S_S_S_S_S_S_S_S_S_S_S_S_S_fiii

.visible .entry _Z12update_naivePfS_S_S_S_S_S_S_S_S_S_S_S_S_S_fiii(
	.param .u64 .ptr .align 1 _Z12update_naivePfS_S_S_S_S_S_S_S_S_S_S_S_S_S_fiii_param_0,
	.param .u64 .ptr .align 1 _Z12update_naivePfS_S_S_S_S_S_S_S_S_S_S_S_S_S_fiii_param_1,
	.param .u64 .ptr .align 1 _Z12update_naivePfS_S_S_S_S_S_S_S_S_S_S_S_S_S_fiii_param_2,
	.param .u64 .ptr .align 1 _Z12update_naivePfS_S_S_S_S_S_S_S_S_S_S_S_S_S_fiii_param_3,
	.param .u64 .ptr .align 1 _Z12update_naivePfS_S_S_S_S_S_S_S_S_S_S_S_S_S_fiii_param_4,
	.param .u64 .ptr .align 1 _Z12update_naivePfS_S_S_S_S_S_S_S_S_S_S_S_S_S_fiii_param_5,
	.param .u64 .ptr .align 1 _Z12update_naivePfS_S_S_S_S_S_S_S_S_S_S_S_S_S_fiii_param_6,
	.param .u64 .ptr .align 1 _Z12update_naivePfS_S_S_S_S_S_S_S_S_S_S_S_S_S_fiii_param_7,
	.param .u64 .ptr .align 1 _Z12update_naivePfS_S_S_S_S_S_S_S_S_S_S_S_S_S_fiii_param_8,
	.param .u64 .ptr .align 1 _Z12update_naivePfS_S_S_S_S_S_S_S_S_S_S_S_S_S_fiii_param_9,
	.param .u64 .ptr .align 1 _Z12update_naivePfS_S_S_S_S_S_S_S_S_S_S_S_S_S_fiii_param_10,
	.param .u64 .ptr .align 1 _Z12update_naivePfS_S_S_S_S_S_S_S_S_S_S_S_S_S_fiii_param_11,
	.param .u64 .ptr .align 1 _Z12update_naivePfS_S_S_S_S_S_S_S_S_S_S_S_S_S_fiii_param_12,
	.param .u64 .ptr .align 1 _Z12update_naivePfS_S_S_S_S_S_S_S_S_S_S_S_S_S_fiii_param_13,
	.param .u64 .ptr .align 1 _Z12update_naivePfS_S_S_S_S_S_S_S_S_S_S_S_S_S_fiii_param_14,
	.param .f32 _Z12update_naivePfS_S_S_S_S_S_S_S_S_S_S_S_S_S_fiii_param_15,
	.param .u32 _Z12update_naivePfS_S_S_S_S_S_S_S_S_S_S_S_S_S_fiii_param_16,
	.param .u32 _Z12update_naivePfS_S_S_S_S_S_S_S_S_S_S_S_S_S_fiii_param_17,
	.param .u32 _Z12update_naivePfS_S_S_S_S_S_S_S_S_S_S_S_S_S_fiii_param_18
)
{
	.reg .pred 	%p<13>;
	.reg .b32 	%r<22>;
	.reg .b32 	%f<47>;
	.reg .b64 	%rd<56>;

	ld.param.u64 	%rd2, [_Z12update_naivePfS_S_S_S_S_S_S_S_S_S_S_S_S_S_fiii_param_1];
	ld.param.u64 	%rd4, [_Z12update_naivePfS_S_S_S_S_S_S_S_S_S_S_S_S_S_fiii_param_3];
	ld.param.u64 	%rd5, [_Z12update_naivePfS_S_S_S_S_S_S_S_S_S_S_S_S_S_fiii_param_4];
	ld.param.u64 	%rd6, [_Z12update_naivePfS_S_S_S_S_S_S_S_S_S_S_S_S_S_fiii_param_5];
	ld.param.u64 	%rd8, [_Z12update_naivePfS_S_S_S_S_S_S_S_S_S_S_S_S_S_fiii_param_7];
	ld.param.u64 	%rd9, [_Z12update_naivePfS_S_S_S_S_S_S_S_S_S_S_S_S_S_fiii_param_8];
	ld.param.u64 	%rd10, [_Z12update_naivePfS_S_S_S_S_S_S_S_S_S_S_S_S_S_fiii_param_9];
	ld.param.u64 	%rd11, [_Z12update_naivePfS_S_S_S_S_S_S_S_S_S_S_S_S_S_fiii_param_10];
	ld.param.u64 	%rd12, [_Z12update_naivePfS_S_S_S_S_S_S_S_S_S_S_S_S_S_fiii_param_11];
	ld.param.u64 	%rd13, [_Z12update_naivePfS_S_S_S_S_S_S_S_S_S_S_S_S_S_fiii_param_12];
	ld.param.u64 	%rd14, [_Z12update_naivePfS_S_S_S_S_S_S_S_S_S_S_S_S_S_fiii_param_13];
	ld.param.u64 	%rd15, [_Z12update_naivePfS_S_S_S_S_S_S_S_S_S_S_S_S_S_fiii_param_14];
	ld.param.f32 	%f1, [_Z12update_naivePfS_S_S_S_S_S_S_S_S_S_S_S_S_S_fiii_param_15];
	ld.param.u32 	%r6, [_Z12update_naivePfS_S_S_S_S_S_S_S_S_S_S_S_S_S_fiii_param_16];
	ld.param.u32 	%r7, [_Z12update_naivePfS_S_S_S_S_S_S_S_S_S_S_S_S_S_fiii_param_17];
	ld.param.u32 	%r8, [_Z12update_naivePfS_S_S_S_S_S_S_S_S_S_S_S_S_S_fiii_param_18];
	mov.u32 	%r9, %ctaid.x;
	mov.u32 	%r10, %ntid.x;
	mov.u32 	%r11, %tid.x;
	mad.lo.s32 	%r1, %r9, %r10, %r11;
	div.u32 	%r12, %r1, %r6;
	mul.lo.s32 	%r13, %r12, %r6;
	sub.s32 	%r2, %r1, %r13;
	rem.u32 	%r3, %r12, %r7;
	mul.lo.s32 	%r4, %r7, %r6;
	div.u32 	%r5, %r1, %r4;
	add.s32 	%r14, %r6, -2;
	add.s32 	%r15, %r2, -1;
	setp.ge.u32 	%p4, %r15, %r14;
	setp.eq.s32 	%p5, %r3, 0;
	mov.pred 	%p12, 0;
	or.pred  	%p6, %p4, %p5;
	@%p6 bra 	$L__BB0_2;
	add.s32 	%r16, %r7, -2;
	setp.le.u32 	%p12, %r3, %r16;
$L__BB0_2:
	setp.gt.u32 	%p7, %r4, %r1;
	not.pred 	%p8, %p12;
	or.pred  	%p9, %p7, %p8;
	add.s32 	%r17, %r8, -2;
	setp.gt.u32 	%p10, %r5, %r17;
	or.pred  	%p11, %p9, %p10;
	@%p11 bra 	$L__BB0_4;
	ld.param.u64 	%rd55, [_Z12update_naivePfS_S_S_S_S_S_S_S_S_S_S_S_S_S_fiii_param_6];
	ld.param.u64 	%rd54, [_Z12update_naivePfS_S_S_S_S_S_S_S_S_S_S_S_S_S_fiii_param_2];
	ld.param.u64 	%rd53, [_Z12update_naivePfS_S_S_S_S_S_S_S_S_S_S_S_S_S_fiii_param_0];
	cvta.to.global.u64 	%rd16, %rd4;
	cvta.to.global.u64 	%rd17, %rd5;
	cvta.to.global.u64 	%rd18, %rd6;
	mad.lo.s32 	%r18, %r3, %r6, %r2;
	mad.lo.s32 	%r19, %r5, %r4, %r18;
	cvta.to.global.u64 	%rd19, %rd55;
	mul.wide.s32 	%rd20, %r19, 4;
	add.s64 	%rd21, %rd19, %rd20;
	ld.global.f32 	%f2, [%rd21];
	cvta.to.global.u64 	%rd22, %rd53;
	add.s64 	%rd23, %rd22, %rd20;
	ld.global.f32 	%f3, [%rd23];
	cvta.to.global.u64 	%rd24, %rd10;
	add.s64 	%rd25, %rd24, %rd20;
	ld.global.f32 	%f4, [%rd25];
	add.s64 	%rd26, %rd18, %rd20;
	ld.global.f32 	%f5, [%rd26];
	sub.s32 	%r20, %r19, %r6;
	mul.wide.s32 	%rd27, %r20, 4;
	add.s64 	%rd28, %rd18, %rd27;
	ld.global.f32 	%f6, [%rd28];
	add.f32 	%f7, %f5, %f6;
	add.s64 	%rd29, %rd17, %rd20;
	ld.global.f32 	%f8, [%rd29];
	sub.s32 	%r21, %r19, %r4;
	mul.wide.s32 	%rd30, %r21, 4;
	add.s64 	%rd31, %rd17, %rd30;
	ld.global.f32 	%f9, [%rd31];
	add.f32 	%f10, %f8, %f9;
	add.f32 	%f11, %f7, %f10;
	cvta.to.global.u64 	%rd32, %rd13;
	add.s64 	%rd33, %rd32, %rd20;
	ld.global.f32 	%f12, [%rd33];
	mul.f32 	%f13, %f1, %f12;
	sub.f32 	%f14, %f11, %f13;
	mul.f32 	%f15, %f4, %f14;
	fma.rn.f32 	%f16, %f2, %f3, %f15;
	st.global.f32 	[%rd23], %f16;
	cvta.to.global.u64 	%rd34, %rd8;
	add.s64 	%rd35, %rd34, %rd20;
	ld.global.f32 	%f17, [%rd35];
	cvta.to.global.u64 	%rd36, %rd2;
	add.s64 	%rd37, %rd36, %rd20;
	ld.global.f32 	%f18, [%rd37];
	cvta.to.global.u64 	%rd38, %rd11;
	add.s64 	%rd39, %rd38, %rd20;
	ld.global.f32 	%f19, [%rd39];
	add.s64 	%rd40, %rd16, %rd20;
	ld.global.f32 	%f20, [%rd40];
	add.s64 	%rd41, %rd16, %rd30;
	ld.global.f32 	%f21, [%rd41];
	add.f32 	%f22, %f20, %f21;
	ld.global.f32 	%f23, [%rd26];
	ld.global.f32 	%f24, [%rd26+-4];
	add.f32 	%f25, %f23, %f24;
	add.f32 	%f26, %f22, %f25;
	cvta.to.global.u64 	%rd42, %rd14;
	add.s64 	%rd43, %rd42, %rd20;
	ld.global.f32 	%f27, [%rd43];
	mul.f32 	%f28, %f1, %f27;
	sub.f32 	%f29, %f26, %f28;
	mul.f32 	%f30, %f19, %f29;
	fma.rn.f32 	%f31, %f17, %f18, %f30;
	st.global.f32 	[%rd37], %f31;
	cvta.to.global.u64 	%rd44, %rd9;
	add.s64 	%rd45, %rd44, %rd20;
	ld.global.f32 	%f32, [%rd45];
	cvta.to.global.u64 	%rd46, %rd54;
	add.s64 	%rd47, %rd46, %rd20;
	ld.global.f32 	%f33, [%rd47];
	cvta.to.global.u64 	%rd48, %rd12;
	add.s64 	%rd49, %rd48, %rd20;
	ld.global.f32 	%f34, [%rd49];
	ld.global.f32 	%f35, [%rd29];
	ld.global.f32 	%f36, [%rd29+-4];
	add.f32 	%f37, %f35, %f36;
	ld.global.f32 	%f38, [%rd40];
	add.s64 	%rd50, %rd16, %rd27;
	ld.global.f32 	%f39, [%rd50];
	add.f32 	%f40, %f38, %f39;
	add.f32 	%f41, %f37, %f40;
	cvta.to.global.u64 	%rd51, %rd15;
	add.s64 	%rd52, %rd51, %rd20;
	ld.global.f32 	%f42, [%rd52];
	mul.f32 	%f43, %f1, %f42;
	sub.f32 	%f44, %f41, %f43;
	mul.f32 	%f45, %f34, %f44;
	fma.rn.f32 	%f46, %f32, %f33, %f45;
	st.global.f32 	[%rd47], %f46;
$L__BB0_4:
	ret;

}
	// .globl	_Z13update_tilingPfS_S_S_S_S_S_S_S_S_S_S_S_S_S_fiiiPiS0_S0_iii
.visible .entry _Z13update_tilingPfS_S_S_S_S_S_S_S_S_S_S_S_S_S_fiiiPiS0_S0_iii(
	.param .u64 .ptr .align 1 _Z13update_tilingPfS_S_S_S_S_S_S_S_S_S_S_S_S_S_fiiiPiS0_S0_iii_param_0,
	.param .u64 .ptr .align 1 _Z13update_tilingPfS_S_S_S_S_S_S_S_S_S_S_S_S_S_fiiiPiS0_S0_iii_param_1,
	.param .u64 .ptr .align 1 _Z13update_tilingPfS_S_S_S_S_S_S_S_S_S_S_S_S_S_fiiiPiS0_S0_iii_param_2,
	.param .u64 .ptr .align 1 _Z13update_tilingPfS_S_S_S_S_S_S_S_S_S_S_S_S_S_fiiiPiS0_S0_iii_param_3,
	.param .u64 .ptr .align 1 _Z13update_tilingPfS_S_S_S_S_S_S_S_S_S_S_S_S_S_fiiiPiS0_S0_iii_param_4,
	.param .u64 .ptr .align 1 _Z13update_tilingPfS_S_S_S_S_S_S_S_S_S_S_S_S_S_fiiiPiS0_S0_iii_param_5,
	.param .u64 .ptr .align 1 _Z13update_tilingPfS_S_S_S_S_S_S_S_S_S_S_S_S_S_fiiiPiS0_S0_iii_param_6,
	.param .u64 .ptr .align 1 _Z13update_tilingPfS_S_S_S_S_S_S_S_S_S_S_S_S_S_fiiiPiS0_S0_iii_param_7,
	.param .u64 .ptr .align 1 _Z13update_tilingPfS_S_S_S_S_S_S_S_S_S_S_S_S_S_fiiiPiS0_S0_iii_param_8,
	.param .u64 .ptr .align 1 _Z13update_tilingPfS_S_S_S_S_S_S_S_S_S_S_S_S_S_fiiiPiS0_S0_iii_param_9,
	.param .u64 .ptr .align 1 _Z13update_tilingPfS_S_S_S_S_S_S_S_S_S_S_S_S_S_fiiiPiS0_S0_iii_param_10,
	.param .u64 .ptr .align 1 _Z13update_tilingPfS_S_S_S_S_S_S_S_S_S_S_S_S_S_fiiiPiS0_S0_iii_param_11,
	.param .u64 .ptr .align 1 _Z13update_tilingPfS_S_S_S_S_S_S_S_S_S_S_S_S_S_fiiiPiS0_S0_iii_param_12,
	.param .u64 .ptr .align 1 _Z13update_tilingPfS_S_S_S_S_S_S_S_S_S_S_S_S_S_fiiiPiS0_S0_iii_param_13,
	.param .u64 .ptr .align 1 _Z13update_tilingPfS_S_S_S_S_S_S_S_S_S_S_S_S_S_fiiiPiS0_S0_iii_param_14,
	.param .f32 _Z13update_tilingPfS_S_S_S_S_S_S_S_S_S_S_S_S_S_fiiiPiS0_S0_iii_param_15,
	.param .u32 _Z13update_tilingPfS_S_S_S_S_S_S_S_S_S_S_S_S_S_fiiiPiS0_S0_iii_param_16,
	.param .u32 _Z13update_tilingPfS_S_S_S_S_S_S_S_S_S_S_S_S_S_fiiiPiS0_S0_iii_param_17,
	.param .u32 _Z13update_tilingPfS_S_S_S_S_S_S_S_S_S_S_S_S_S_fiiiPiS0_S0_iii_param_18,
	.param .u64 .ptr .align 1 _Z13update_tilingPfS_S_S_S_S_S_S_S_S_S_S_S_S_S_fiiiPiS0_S0_iii_param_19,
	.param .u64 .ptr .align 1 _Z13update_tilingPfS_S_S_S_S_S_S_S_S_S_S_S_S_S_fiiiPiS0_S0_iii_param_20,
	.param .u64 .ptr .align 1 _Z13update_tilingPfS_S_S_S_S_S_S_S_S_S_S_S_S_S_fiiiPiS0_S0_iii_param_21,
	.param .u32 _Z13update_tilingPfS_S_S_S_S_S_S_S_S_S_S_S_S_S_fiiiPiS0_S0_iii_param_22,
	.param .u32 _Z13update_tilingPfS_S_S_S_S_S_S_S_S_S_S_S_S_S_fiiiPiS0_S0_iii_param_23,
	.param .u32 _Z13update_tilingPfS_S_S_S_S_S_S_S_S_S_S_S_S_S_fiiiPiS0_S0_iii_param_24
)
{
	.reg .pred 	%p<30>;
	.reg .b32 	%r<58>;
	.reg .b32 	%f<140>;
	.reg .b64 	%rd<109>;

	ld.param.u64 	%rd16, [_Z13update_tilingPfS_S_S_S_S_S_S_S_S_S_S_S_S_S_fiiiPiS0_S0_iii_param_0];
	ld.param.u64 	%rd17, [_Z13update_tilingPfS_S_S_S_S_S_S_S_S_S_S_S_S_S_fiiiPiS0_S0_iii_param_1];
	ld.param.u64 	%rd18, [_Z13update_tilingPfS_S_S_S_S_S_S_S_S_S_S_S_S_S_fiiiPiS0_S0_iii_param_2];
	ld.param.u64 	%rd19, [_Z13update_tilingPfS_S_S_S_S_S_S_S_S_S_S_S_S_S_fiiiPiS0_S0_iii_param_3];
	ld.param.u64 	%rd20, [_Z13update_tilingPfS_S_S_S_S_S_S_S_S_S_S_S_S_S_fiiiPiS0_S0_iii_param_4];
	ld.param.u64 	%rd21, [_Z13update_tilingPfS_S_S_S_S_S_S_S_S_S_S_S_S_S_fiiiPiS0_S0_iii_param_5];
	ld.param.u64 	%rd22, [_Z13update_tilingPfS_S_S_S_S_S_S_S_S_S_S_S_S_S_fiiiPiS0_S0_iii_param_6];
	ld.param.u64 	%rd23, [_Z13update_tilingPfS_S_S_S_S_S_S_S_S_S_S_S_S_S_fiiiPiS0_S0_iii_param_7];
	ld.param.u64 	%rd24, [_Z13update_tilingPfS_S_S_S_S_S_S_S_S_S_S_S_S_S_fiiiPiS0_S0_iii_param_8];
	ld.param.u64 	%rd25, [_Z13update_tilingPfS_S_S_S_S_S_S_S_S_S_S_S_S_S_fiiiPiS0_S0_iii_param_9];
	ld.param.u64 	%rd26, [_Z13update_tilingPfS_S_S_S_S_S_S_S_S_S_S_S_S_S_fiiiPiS0_S0_iii_param_10];
	ld.param.u64 	%rd27, [_Z13update_tilingPfS_S_S_S_S_S_S_S_S_S_S_S_S_S_fiiiPiS0_S0_iii_param_11];
	ld.param.u64 	%rd28, [_Z13update_tilingPfS_S_S_S_S_S_S_S_S_S_S_S_S_S_fiiiPiS0_S0_iii_param_12];
	ld.param.u64 	%rd29, [_Z13update_tilingPfS_S_S_S_S_S_S_S_S_S_S_S_S_S_fiiiPiS0_S0_iii_param_13];
	ld.param.u64 	%rd30, [_Z13update_tilingPfS_S_S_S_S_S_S_S_S_S_S_S_S_S_fiiiPiS0_S0_iii_param_14];
	ld.param.u32 	%r22, [_Z13update_tilingPfS_S_S_S_S_S_S_S_S_S_S_S_S_S_fiiiPiS0_S0_iii_param_16];
	ld.param.u32 	%r23, [_Z13update_tilingPfS_S_S_S_S_S_S_S_S_S_S_S_S_S_fiiiPiS0_S0_iii_param_17];
	ld.param.u32 	%r24, [_Z13update_tilingPfS_S_S_S_S_S_S_S_S_S_S_S_S_S_fiiiPiS0_S0_iii_param_18];
	ld.param.u64 	%rd31, [_Z13update_tilingPfS_S_S_S_S_S_S_S_S_S_S_S_S_S_fiiiPiS0_S0_iii_param_19];
	ld.param.u64 	%rd32, [_Z13update_tilingPfS_S_S_S_S_S_S_S_S_S_S_S_S_S_fiiiPiS0_S0_iii_param_20];
	ld.param.u64 	%rd33, [_Z13update_tilingPfS_S_S_S_S_S_S_S_S_S_S_S_S_S_fiiiPiS0_S0_iii_param_21];
	ld.param.u32 	%r25, [_Z13update_tilingPfS_S_S_S_S_S_S_S_S_S_S_S_S_S_fiiiPiS0_S0_iii_param_22];
	ld.param.u32 	%r26, [_Z13update_tilingPfS_S_S_S_S_S_S_S_S_S_S_S_S_S_fiiiPiS0_S0_iii_param_23];
	cvta.to.global.u64 	%rd1, %rd30;
	cvta.to.global.u64 	%rd2, %rd27;
	cvta.to.global.u64 	%rd3, %rd18;
	cvta.to.global.u64 	%rd4, %rd24;
	cvta.to.global.u64 	%rd5, %rd29;
	cvta.to.global.u64 	%rd6, %rd19;
	cvta.to.global.u64 	%rd7, %rd26;
	cvta.to.global.u64 	%rd8, %rd17;
	cvta.to.global.u64 	%rd9, %rd23;
	cvta.to.global.u64 	%rd10, %rd28;
	cvta.to.global.u64 	%rd11, %rd20;
	cvta.to.global.u64 	%rd12, %rd21;
	cvta.to.global.u64 	%rd13, %rd25;
	cvta.to.global.u64 	%rd14, %rd16;
	cvta.to.global.u64 	%rd15, %rd22;
	cvta.to.global.u64 	%rd34, %rd33;
	cvta.to.global.u64 	%rd35, %rd32;
	cvta.to.global.u64 	%rd36, %rd31;
	mov.u32 	%r27, %ctaid.x;
	mov.u32 	%r1, %tid.x;
	div.u32 	%r28, %r27, %r25;
	mul.lo.s32 	%r29, %r28, %r25;
	sub.s32 	%r30, %r27, %r29;
	rem.u32 	%r31, %r28, %r26;
	mul.lo.s32 	%r32, %r26, %r25;
	div.u32 	%r33, %r27, %r32;
	and.b32  	%r34, %r1, 15;
	shr.u32 	%r35, %r1, 4;
	and.b32  	%r36, %r35, 3;
	shr.u32 	%r37, %r1, 6;
	mul.wide.u32 	%rd37, %r30, 4;
	add.s64 	%rd38, %rd36, %rd37;
	ld.global.u32 	%r38, [%rd38];
	add.s32 	%r39, %r38, %r34;
	mul.wide.u32 	%rd39, %r31, 4;
	add.s64 	%rd40, %rd35, %rd39;
	ld.global.u32 	%r40, [%rd40];
	add.s32 	%r55, %r40, %r36;
	mul.wide.u32 	%rd41, %r33, 4;
	add.s64 	%rd42, %rd34, %rd41;
	ld.global.u32 	%r41, [%rd42];
	add.s32 	%r4, %r41, %r37;
	setp.gt.s32 	%p4, %r39, 0;
	add.s32 	%r42, %r22, -2;
	setp.le.s32 	%p5, %r39, %r42;
	and.pred  	%p1, %p4, %p5;
	add.s32 	%r5, %r23, -2;
	add.s32 	%r6, %r24, -2;
	mul.lo.s32 	%r7, %r23, %r22;
	add.s32 	%r8, %r40, 5;
	add.s32 	%r43, %r41, 6;
	max.s32 	%r44, %r4, %r43;
	sub.s32 	%r45, %r44, %r4;
	add.s32 	%r9, %r45, 3;
	and.b32  	%r10, %r9, 4;
	mul.lo.s32 	%r11, %r4, %r7;
	add.s32 	%r12, %r4, 4;
	add.s32 	%r13, %r41, 1;
$L__BB1_1:
	mov.u32 	%r14, %r55;
	setp.gt.u32 	%p6, %r1, 639;
	@%p6 bra 	$L__BB1_12;
	setp.ne.s32 	%p7, %r10, 0;
	setp.gt.s32 	%p8, %r14, 0;
	and.pred  	%p2, %p1, %p8;
	mad.lo.s32 	%r15, %r14, %r22, %r39;
	mov.u32 	%r57, %r4;
	@%p7 bra 	$L__BB1_5;
	setp.gt.s32 	%p9, %r14, %r5;
	setp.gt.s32 	%p10, %r4, %r6;
	setp.lt.s32 	%p11, %r4, 1;
	not.pred 	%p12, %p2;
	or.pred  	%p13, %p12, %p9;
	or.pred  	%p14, %p11, %p13;
	or.pred  	%p15, %p14, %p10;
	mov.u32 	%r57, %r12;
	@%p15 bra 	$L__BB1_5;
	ld.param.f32 	%f137, [_Z13update_tilingPfS_S_S_S_S_S_S_S_S_S_S_S_S_S_fiiiPiS0_S0_iii_param_15];
	add.s32 	%r46, %r15, %r11;
	mul.wide.s32 	%rd43, %r46, 4;
	add.s64 	%rd44, %rd15, %rd43;
	ld.global.f32 	%f2, [%rd44];
	add.s64 	%rd45, %rd14, %rd43;
	ld.global.f32 	%f3, [%rd45];
	add.s64 	%rd46, %rd13, %rd43;
	ld.global.f32 	%f4, [%rd46];
	add.s64 	%rd47, %rd12, %rd43;
	ld.global.f32 	%f5, [%rd47];
	sub.s32 	%r47, %r46, %r22;
	mul.wide.s32 	%rd48, %r47, 4;
	add.s64 	%rd49, %rd12, %rd48;
	ld.global.f32 	%f6, [%rd49];
	add.f32 	%f7, %f5, %f6;
	add.s64 	%rd50, %rd11, %rd43;
	ld.global.f32 	%f8, [%rd50];
	sub.s32 	%r48, %r46, %r7;
	mul.wide.s32 	%rd51, %r48, 4;
	add.s64 	%rd52, %rd11, %rd51;
	ld.global.f32 	%f9, [%rd52];
	add.f32 	%f10, %f8, %f9;
	add.f32 	%f11, %f7, %f10;
	add.s64 	%rd53, %rd10, %rd43;
	ld.global.f32 	%f12, [%rd53];
	mul.f32 	%f13, %f137, %f12;
	sub.f32 	%f14, %f11, %f13;
	mul.f32 	%f15, %f4, %f14;
	fma.rn.f32 	%f16, %f2, %f3, %f15;
	st.global.f32 	[%rd45], %f16;
	add.s64 	%rd54, %rd9, %rd43;
	ld.global.f32 	%f17, [%rd54];
	add.s64 	%rd55, %rd8, %rd43;
	ld.global.f32 	%f18, [%rd55];
	add.s64 	%rd56, %rd7, %rd43;
	ld.global.f32 	%f19, [%rd56];
	add.s64 	%rd57, %rd6, %rd43;
	ld.global.f32 	%f20, [%rd57];
	add.s64 	%rd58, %rd6, %rd51;
	ld.global.f32 	%f21, [%rd58];
	add.f32 	%f22, %f20, %f21;
	ld.global.f32 	%f23, [%rd47];
	ld.global.f32 	%f24, [%rd47+-4];
	add.f32 	%f25, %f23, %f24;
	add.f32 	%f26, %f22, %f25;
	add.s64 	%rd59, %rd5, %rd43;
	ld.global.f32 	%f27, [%rd59];
	mul.f32 	%f28, %f137, %f27;
	sub.f32 	%f29, %f26, %f28;
	mul.f32 	%f30, %f19, %f29;
	fma.rn.f32 	%f31, %f17, %f18, %f30;
	st.global.f32 	[%rd55], %f31;
	add.s64 	%rd60, %rd4, %rd43;
	ld.global.f32 	%f32, [%rd60];
	add.s64 	%rd61, %rd3, %rd43;
	ld.global.f32 	%f33, [%rd61];
	add.s64 	%rd62, %rd2, %rd43;
	ld.global.f32 	%f34, [%rd62];
	ld.global.f32 	%f35, [%rd50];
	ld.global.f32 	%f36, [%rd50+-4];
	add.f32 	%f37, %f35, %f36;
	ld.global.f32 	%f38, [%rd57];
	add.s64 	%rd63, %rd6, %rd48;
	ld.global.f32 	%f39, [%rd63];
	add.f32 	%f40, %f38, %f39;
	add.f32 	%f41, %f37, %f40;
	add.s64 	%rd64, %rd1, %rd43;
	ld.global.f32 	%f42, [%rd64];
	mul.f32 	%f43, %f137, %f42;
	sub.f32 	%f44, %f41, %f43;
	mul.f32 	%f45, %f34, %f44;
	fma.rn.f32 	%f46, %f32, %f33, %f45;
	st.global.f32 	[%rd61], %f46;
$L__BB1_5:
	setp.lt.u32 	%p16, %r9, 4;
	@%p16 bra 	$L__BB1_12;
	setp.le.s32 	%p17, %r14, %r5;
	and.pred  	%p3, %p2, %p17;
	not.pred 	%p19, %p3;
$L__BB1_7:
	setp.lt.s32 	%p18, %r57, 1;
	or.pred  	%p20, %p18, %p19;
	setp.gt.s32 	%p21, %r57, %r6;
	or.pred  	%p22, %p20, %p21;
	@%p22 bra 	$L__BB1_9;
	ld.param.f32 	%f138, [_Z13update_tilingPfS_S_S_S_S_S_S_S_S_S_S_S_S_S_fiiiPiS0_S0_iii_param_15];
	mad.lo.s32 	%r49, %r57, %r7, %r15;
	mul.wide.s32 	%rd65, %r49, 4;
	add.s64 	%rd66, %rd15, %rd65;
	ld.global.f32 	%f47, [%rd66];
	add.s64 	%rd67, %rd14, %rd65;
	ld.global.f32 	%f48, [%rd67];
	add.s64 	%rd68, %rd13, %rd65;
	ld.global.f32 	%f49, [%rd68];
	add.s64 	%rd69, %rd12, %rd65;
	ld.global.f32 	%f50, [%rd69];
	sub.s32 	%r50, %r49, %r22;
	mul.wide.s32 	%rd70, %r50, 4;
	add.s64 	%rd71, %rd12, %rd70;
	ld.global.f32 	%f51, [%rd71];
	add.f32 	%f52, %f50, %f51;
	add.s64 	%rd72, %rd11, %rd65;
	ld.global.f32 	%f53, [%rd72];
	sub.s32 	%r51, %r49, %r7;
	mul.wide.s32 	%rd73, %r51, 4;
	add.s64 	%rd74, %rd11, %rd73;
	ld.global.f32 	%f54, [%rd74];
	add.f32 	%f55, %f53, %f54;
	add.f32 	%f56, %f52, %f55;
	add.s64 	%rd75, %rd10, %rd65;
	ld.global.f32 	%f57, [%rd75];
	mul.f32 	%f58, %f138, %f57;
	sub.f32 	%f59, %f56, %f58;
	mul.f32 	%f60, %f49, %f59;
	fma.rn.f32 	%f61, %f47, %f48, %f60;
	st.global.f32 	[%rd67], %f61;
	add.s64 	%rd76, %rd9, %rd65;
	ld.global.f32 	%f62, [%rd76];
	add.s64 	%rd77, %rd8, %rd65;
	ld.global.f32 	%f63, [%rd77];
	add.s64 	%rd78, %rd7, %rd65;
	ld.global.f32 	%f64, [%rd78];
	add.s64 	%rd79, %rd6, %rd65;
	ld.global.f32 	%f65, [%rd79];
	add.s64 	%rd80, %rd6, %rd73;
	ld.global.f32 	%f66, [%rd80];
	add.f32 	%f67, %f65, %f66;
	ld.global.f32 	%f68, [%rd69];
	ld.global.f32 	%f69, [%rd69+-4];
	add.f32 	%f70, %f68, %f69;
	add.f32 	%f71, %f67, %f70;
	add.s64 	%rd81, %rd5, %rd65;
	ld.global.f32 	%f72, [%rd81];
	mul.f32 	%f73, %f138, %f72;
	sub.f32 	%f74, %f71, %f73;
	mul.f32 	%f75, %f64, %f74;
	fma.rn.f32 	%f76, %f62, %f63, %f75;
	st.global.f32 	[%rd77], %f76;
	add.s64 	%rd82, %rd4, %rd65;
	ld.global.f32 	%f77, [%rd82];
	add.s64 	%rd83, %rd3, %rd65;
	ld.global.f32 	%f78, [%rd83];
	add.s64 	%rd84, %rd2, %rd65;
	ld.global.f32 	%f79, [%rd84];
	ld.global.f32 	%f80, [%rd72];
	ld.global.f32 	%f81, [%rd72+-4];
	add.f32 	%f82, %f80, %f81;
	ld.global.f32 	%f83, [%rd79];
	add.s64 	%rd85, %rd6, %rd70;
	ld.global.f32 	%f84, [%rd85];
	add.f32 	%f85, %f83, %f84;
	add.f32 	%f86, %f82, %f85;
	add.s64 	%rd86, %rd1, %rd65;
	ld.global.f32 	%f87, [%rd86];
	mul.f32 	%f88, %f138, %f87;
	sub.f32 	%f89, %f86, %f88;
	mul.f32 	%f90, %f79, %f89;
	fma.rn.f32 	%f91, %f77, %f78, %f90;
	st.global.f32 	[%rd83], %f91;
$L__BB1_9:
	add.s32 	%r18, %r57, 4;
	setp.lt.s32 	%p23, %r57, -3;
	or.pred  	%p25, %p23, %p19;
	setp.gt.s32 	%p26, %r18, %r6;
	or.pred  	%p27, %p25, %p26;
	@%p27 bra 	$L__BB1_11;
	ld.param.f32 	%f139, [_Z13update_tilingPfS_S_S_S_S_S_S_S_S_S_S_S_S_S_fiiiPiS0_S0_iii_param_15];
	mad.lo.s32 	%r52, %r18, %r7, %r15;
	mul.wide.s32 	%rd87, %r52, 4;
	add.s64 	%rd88, %rd15, %rd87;
	ld.global.f32 	%f92, [%rd88];
	add.s64 	%rd89, %rd14, %rd87;
	ld.global.f32 	%f93, [%rd89];
	add.s64 	%rd90, %rd13, %rd87;
	ld.global.f32 	%f94, [%rd90];
	add.s64 	%rd91, %rd12, %rd87;
	ld.global.f32 	%f95, [%rd91];
	sub.s32 	%r53, %r52, %r22;
	mul.wide.s32 	%rd92, %r53, 4;
	add.s64 	%rd93, %rd12, %rd92;
	ld.global.f32 	%f96, [%rd93];
	add.f32 	%f97, %f95, %f96;
	add.s64 	%rd94, %rd11, %rd87;
	ld.global.f32 	%f98, [%rd94];
	sub.s32 	%r54, %r52, %r7;
	mul.wide.s32 	%rd95, %r54, 4;
	add.s64 	%rd96, %rd11, %rd95;
	ld.global.f32 	%f99, [%rd96];
	add.f32 	%f100, %f98, %f99;
	add.f32 	%f101, %f97, %f100;
	add.s64 	%rd97, %rd10, %rd87;
	ld.global.f32 	%f102, [%rd97];
	mul.f32 	%f103, %f139, %f102;
	sub.f32 	%f104, %f101, %f103;
	mul.f32 	%f105, %f94, %f104;
	fma.rn.f32 	%f106, %f92, %f93, %f105;
	st.global.f32 	[%rd89], %f106;
	add.s64 	%rd98, %rd9, %rd87;
	ld.global.f32 	%f107, [%rd98];
	add.s64 	%rd99, %rd8, %rd87;
	ld.global.f32 	%f108, [%rd99];
	add.s64 	%rd100, %rd7, %rd87;
	ld.global.f32 	%f109, [%rd100];
	add.s64 	%rd101, %rd6, %rd87;
	ld.global.f32 	%f110, [%rd101];
	add.s64 	%rd102, %rd6, %rd95;
	ld.global.f32 	%f111, [%rd102];
	add.f32 	%f112, %f110, %f111;
	ld.global.f32 	%f113, [%rd91];
	ld.global.f32 	%f114, [%rd91+-4];
	add.f32 	%f115, %f113, %f114;
	add.f32 	%f116, %f112, %f115;
	add.s64 	%rd103, %rd5, %rd87;
	ld.global.f32 	%f117, [%rd103];
	mul.f32 	%f118, %f139, %f117;
	sub.f32 	%f119, %f116, %f118;
	mul.f32 	%f120, %f109, %f119;
	fma.rn.f32 	%f121, %f107, %f108, %f120;
	st.global.f32 	[%rd99], %f121;
	add.s64 	%rd104, %rd4, %rd87;
	ld.global.f32 	%f122, [%rd104];
	add.s64 	%rd105, %rd3, %rd87;
	ld.global.f32 	%f123, [%rd105];
	add.s64 	%rd106, %rd2, %rd87;
	ld.global.f32 	%f124, [%rd106];
	ld.global.f32 	%f125, [%rd94];
	ld.global.f32 	%f126, [%rd94+-4];
	add.f32 	%f127, %f125, %f126;
	ld.global.f32 	%f128, [%rd101];
	add.s64 	%rd107, %rd6, %rd92;
	ld.global.f32 	%f129, [%rd107];
	add.f32 	%f130, %f128, %f129;
	add.f32 	%f131, %f127, %f130;
	add.s64 	%rd108, %rd1, %rd87;
	ld.global.f32 	%f132, [%rd108];
	mul.f32 	%f133, %f139, %f132;
	sub.f32 	%f134, %f131, %f133;
	mul.f32 	%f135, %f124, %f134;
	fma.rn.f32 	%f136, %f122, %f123, %f135;
	st.global.f32 	[%rd105], %f136;
$L__BB1_11:
	add.s32 	%r19, %r57, 8;
	setp.le.s32 	%p28, %r57, %r13;
	mov.u32 	%r57, %r19;
	@%p28 bra 	$L__BB1_7;
$L__BB1_12:
	add.s32 	%r55, %r14, 4;
	setp.le.s32 	%p29, %r14, %r8;
	@%p29 bra 	$L__BB1_1;
	ret;

}
	// .globl	_Z31update_tiling_unroll_with_rt_ifPfS_S_S_S_S_S_S_S_S_S_S_S_S_S_fiiiPiS0_S0_iii
.visible .entry _Z31update_tiling_unroll_with_rt_ifPfS_S_S_S_S_S_S_S_S_S_S_S_S_S_fiiiPiS0_S0_iii(
	.param .u64 .ptr .align 1 _Z31update_tiling_unroll_with_rt_ifPfS_S_S_S_S_S_S_S_S_S_S_S_S_S_fiiiPiS0_S0_iii_param_0,
	.param .u64 .ptr .align 1 _Z31update_tiling_unroll_with_rt_ifPfS_S_S_S_S_S_S_S_S_S_S_S_S_S_fiiiPiS0_S0_iii_param_1,
	.param .u64 .ptr .align 1 _Z31update_tiling_unroll_with_rt_ifPfS_S_S_S_S_S_S_S_S_S_S_S_S_S_fiiiPiS0_S0_iii_param_2,
	.param .u64 .ptr .align 1 _Z31update_tiling_unroll_with_rt_ifPfS_S_S_S_S_S_S_S_S_S_S_S_S_S_fiiiPiS0_S0_iii_param_3,
	.param .u64 .ptr .align 1 _Z31update_tiling_unroll_with_rt_ifPfS_S_S_S_S_S_S_S_S_S_S_S_S_S_fiiiPiS0_S0_iii_param_4,
	.param .u64 .ptr .align 1 _Z31update_tiling_unroll_with_rt_ifPfS_S_S_S_S_S_S_S_S_S_S_S_S_S_fiiiPiS0_S0_iii_param_5,
	.param .u64 .ptr .align 1 _Z31update_tiling_unroll_with_rt_ifPfS_S_S_S_S_S_S_S_S_S_S_S_S_S_fiiiPiS0_S0_iii_param_6,
	.param .u64 .ptr .align 1 _Z31update_tiling_unroll_with_rt_ifPfS_S_S_S_S_S_S_S_S_S_S_S_S_S_fiiiPiS0_S0_iii_param_7,
	.param .u64 .ptr .align 1 _Z31update_tiling_unroll_with_rt_ifPfS_S_S_S_S_S_S_S_S_S_S_S_S_S_fiiiPiS0_S0_iii_param_8,
	.param .u64 .ptr .align 1 _Z31update_tiling_unroll_with_rt_ifPfS_S_S_S_S_S_S_S_S_S_S_S_S_S_fiiiPiS0_S0_iii_param_9,
	.param .u64 .ptr .align 1 _Z31update_tiling_unroll_with_rt_ifPfS_S_S_S_S_S_S_S_S_S_S_S_S_S_fiiiPiS0_S0_iii_param_10,
	.param .u64 .ptr .align 1 _Z31update_tiling_unroll_with_rt_ifPfS_S_S_S_S_S_S_S_S_S_S_S_S_S_fiiiPiS0_S0_iii_param_11,
	.param .u64 .ptr .align 1 _Z31update_tiling_unroll_with_rt_ifPfS_S_S_S_S_S_S_S_S_S_S_S_S_S_fiiiPiS0_S0_iii_param_12,
	.param .u64 .ptr .align 1 _Z31update_tiling_unroll_with_rt_ifPfS_S_S_S_S_S_S_S_S_S_S_S_S_S_fiiiPiS0_S0_iii_param_13,
	.param .u64 .ptr .align 1 _Z31update_tiling_unroll_with_rt_ifPfS_S_S_S_S_S_S_S_S_S_S_S_S_S_fiiiPiS0_S0_iii_param_14,
	.param .f32 _Z31update_tiling_unroll_with_rt_ifPfS_S_S_S_S_S_S_S_S_S_S_S_S_S_fiiiPiS0_S0_iii_param_15,
	.param .u32 _Z31update_tiling_unroll_with_rt_ifPfS_S_S_S_S_S_S_S_S_S_S_S_S_S_fiiiPiS0_S0_iii_param_16,
	.param .u32 _Z31update_tiling_unroll_with_rt_ifPfS_S_S_S_S_S_S_S_S_S_S_S_S_S_fiiiPiS0_S0_iii_param_17,
	.param .u32 _Z31update_tiling_unroll_with_rt_ifPfS_S_S_S_S_S_S_S_S_S_S_S_S_S_fiiiPiS0_S0_iii_param_18,
	.param .u64 .ptr .align 1 _Z31update_tiling_unroll_with_rt_ifPfS_S_S_S_S_S_S_S_S_S_S_S_S_S_fiiiPiS0_S0_iii_param_19,
	.param .u64 .ptr .align 1 _Z31update_tiling_unroll_with_rt_ifPfS_S_S_S_S_S_S_S_S_S_S_S_S_S_fiiiPiS0_S0_iii_param_20,
	.param .u64 .ptr .align 1 _Z31update_tiling_unroll_with_rt_ifPfS_S_S_S_S_S_S_S_S_S_S_S_S_S_fiiiPiS0_S0_iii_param_21,
	.param .u32 _Z31update_tiling_unroll_with_rt_ifPfS_S_S_S_S_S_S_S_S_S_S_S_S_S_fiiiPiS0_S0_iii_param_22,
	.param .u32 _Z31update_tiling_unroll_with_rt_ifPfS_S_S_S_S_S_S_S_S_S_S_S_S_S_fiiiPiS0_S0_iii_param_23,
	.param .u32 _Z31update_tiling_unroll_with_rt_ifPfS_S_S_S_S_S_S_S_S_S_S_S_S_S_fiiiPiS0_S0_iii_param_24
)
{
	.reg .pred 	%p<84>;
	.reg .b32 	%r<68>;
	.reg .b32 	%f<416>;
	.reg .b64 	%rd<241>;

	ld.param.u64 	%rd16, [_Z31update_tiling_unroll_with_rt_ifPfS_S_S_S_S_S_S_S_S_S_S_S_S_S_fiiiPiS0_S0_iii_param_0];
	ld.param.u64 	%rd17, [_Z31update_tiling_unroll_with_rt_ifPfS_S_S_S_S_S_S_S_S_S_S_S_S_S_fiiiPiS0_S0_iii_param_1];
	ld.param.u64 	%rd18, [_Z31update_tiling_unroll_with_rt_ifPfS_S_S_S_S_S_S_S_S_S_S_S_S_S_fiiiPiS0_S0_iii_param_2];
	ld.param.u64 	%rd19, [_Z31update_tiling_unroll_with_rt_ifPfS_S_S_S_S_S_S_S_S_S_S_S_S_S_fiiiPiS0_S0_iii_param_3];
	ld.param.u64 	%rd20, [_Z31update_tiling_unroll_with_rt_ifPfS_S_S_S_S_S_S_S_S_S_S_S_S_S_fiiiPiS0_S0_iii_param_4];
	ld.param.u64 	%rd21, [_Z31update_tiling_unroll_with_rt_ifPfS_S_S_S_S_S_S_S_S_S_S_S_S_S_fiiiPiS0_S0_iii_param_5];
	ld.param.u64 	%rd22, [_Z31update_tiling_unroll_with_rt_ifPfS_S_S_S_S_S_S_S_S_S_S_S_S_S_fiiiPiS0_S0_iii_param_6];
	ld.param.u64 	%rd23, [_Z31update_tiling_unroll_with_rt_ifPfS_S_S_S_S_S_S_S_S_S_S_S_S_S_fiiiPiS0_S0_iii_param_7];
	ld.param.u64 	%rd24, [_Z31update_tiling_unroll_with_rt_ifPfS_S_S_S_S_S_S_S_S_S_S_S_S_S_fiiiPiS0_S0_iii_param_8];
	ld.param.u64 	%rd25, [_Z31update_tiling_unroll_with_rt_ifPfS_S_S_S_S_S_S_S_S_S_S_S_S_S_fiiiPiS0_S0_iii_param_9];
	ld.param.u64 	%rd26, [_Z31update_tiling_unroll_with_rt_ifPfS_S_S_S_S_S_S_S_S_S_S_S_S_S_fiiiPiS0_S0_iii_param_10];
	ld.param.u64 	%rd27, [_Z31update_tiling_unroll_with_rt_ifPfS_S_S_S_S_S_S_S_S_S_S_S_S_S_fiiiPiS0_S0_iii_param_11];
	ld.param.u64 	%rd28, [_Z31update_tiling_unroll_with_rt_ifPfS_S_S_S_S_S_S_S_S_S_S_S_S_S_fiiiPiS0_S0_iii_param_12];
	ld.param.u64 	%rd29, [_Z31update_tiling_unroll_with_rt_ifPfS_S_S_S_S_S_S_S_S_S_S_S_S_S_fiiiPiS0_S0_iii_param_13];
	ld.param.u64 	%rd30, [_Z31update_tiling_unroll_with_rt_ifPfS_S_S_S_S_S_S_S_S_S_S_S_S_S_fiiiPiS0_S0_iii_param_14];
	ld.param.u32 	%r17, [_Z31update_tiling_unroll_with_rt_ifPfS_S_S_S_S_S_S_S_S_S_S_S_S_S_fiiiPiS0_S0_iii_param_16];
	ld.param.u32 	%r18, [_Z31update_tiling_unroll_with_rt_ifPfS_S_S_S_S_S_S_S_S_S_S_S_S_S_fiiiPiS0_S0_iii_param_17];
	ld.param.u32 	%r19, [_Z31update_tiling_unroll_with_rt_ifPfS_S_S_S_S_S_S_S_S_S_S_S_S_S_fiiiPiS0_S0_iii_param_18];
	ld.param.u64 	%rd31, [_Z31update_tiling_unroll_with_rt_ifPfS_S_S_S_S_S_S_S_S_S_S_S_S_S_fiiiPiS0_S0_iii_param_19];
	ld.param.u64 	%rd32, [_Z31update_tiling_unroll_with_rt_ifPfS_S_S_S_S_S_S_S_S_S_S_S_S_S_fiiiPiS0_S0_iii_param_20];
	ld.param.u64 	%rd33, [_Z31update_tiling_unroll_with_rt_ifPfS_S_S_S_S_S_S_S_S_S_S_S_S_S_fiiiPiS0_S0_iii_param_21];
	ld.param.u32 	%r20, [_Z31update_tiling_unroll_with_rt_ifPfS_S_S_S_S_S_S_S_S_S_S_S_S_S_fiiiPiS0_S0_iii_param_22];
	ld.param.u32 	%r21, [_Z31update_tiling_unroll_with_rt_ifPfS_S_S_S_S_S_S_S_S_S_S_S_S_S_fiiiPiS0_S0_iii_param_23];
	cvta.to.global.u64 	%rd1, %rd30;
	cvta.to.global.u64 	%rd2, %rd27;
	cvta.to.global.u64 	%rd3, %rd18;
	cvta.to.global.u64 	%rd4, %rd24;
	cvta.to.global.u64 	%rd5, %rd29;
	cvta.to.global.u64 	%rd6, %rd19;
	cvta.to.global.u64 	%rd7, %rd26;
	cvta.to.global.u64 	%rd8, %rd17;
	cvta.to.global.u64 	%rd9, %rd23;
	cvta.to.global.u64 	%rd10, %rd28;
	cvta.to.global.u64 	%rd11, %rd20;
	cvta.to.global.u64 	%rd12, %rd21;
	cvta.to.global.u64 	%rd13, %rd25;
	cvta.to.global.u64 	%rd14, %rd16;
	cvta.to.global.u64 	%rd15, %rd22;
	cvta.to.global.u64 	%rd34, %rd33;
	cvta.to.global.u64 	%rd35, %rd32;
	cvta.to.global.u64 	%rd36, %rd31;
	mov.u32 	%r22, %ctaid.x;
	mov.u32 	%r1, %tid.x;
	div.u32 	%r23, %r22, %r20;
	mul.lo.s32 	%r24, %r23, %r20;
	sub.s32 	%r25, %r22, %r24;
	rem.u32 	%r26, %r23, %r21;
	mul.lo.s32 	%r27, %r21, %r20;
	div.u32 	%r28, %r22, %r27;
	and.b32  	%r29, %r1, 15;
	shr.u32 	%r30, %r1, 4;
	and.b32  	%r31, %r30, 3;
	shr.u32 	%r32, %r1, 6;
	mul.wide.u32 	%rd37, %r25, 4;
	add.s64 	%rd38, %rd36, %rd37;
	ld.global.u32 	%r33, [%rd38];
	add.s32 	%r34, %r33, %r29;
	mul.wide.u32 	%rd39, %r26, 4;
	add.s64 	%rd40, %rd35, %rd39;
	ld.global.u32 	%r36, [%rd40];
	add.s32 	%r2, %r36, %r31;
	add.s32 	%r3, %r36, 9;
	mul.wide.u32 	%rd41, %r28, 4;
	add.s64 	%rd42, %rd34, %rd41;
	ld.global.u32 	%r37, [%rd42];
	add.s32 	%r4, %r37, %r32;
	add.s32 	%r5, %r37, 9;
	setp.gt.s32 	%p5, %r34, 0;
	add.s32 	%r38, %r17, -2;
	setp.le.s32 	%p6, %r34, %r38;
	and.pred  	%p1, %p5, %p6;
	add.s32 	%r6, %r18, -2;
	add.s32 	%r7, %r19, -2;
	mul.lo.s32 	%r8, %r18, %r17;
	setp.gt.s32 	%p7, %r2, 0;
	and.pred  	%p2, %p1, %p7;
	mad.lo.s32 	%r9, %r2, %r17, %r34;
	setp.gt.u32 	%p8, %r1, 639;
	@%p8 bra 	$L__BB2_3;
	setp.gt.s32 	%p9, %r2, %r6;
	not.pred 	%p10, %p2;
	or.pred  	%p11, %p10, %p9;
	setp.lt.s32 	%p12, %r4, 1;
	or.pred  	%p13, %p12, %p11;
	setp.gt.s32 	%p14, %r4, %r7;
	or.pred  	%p15, %p13, %p14;
	@%p15 bra 	$L__BB2_3;
	ld.param.f32 	%f407, [_Z31update_tiling_unroll_with_rt_ifPfS_S_S_S_S_S_S_S_S_S_S_S_S_S_fiiiPiS0_S0_iii_param_15];
	mad.lo.s32 	%r39, %r4, %r8, %r9;
	mul.wide.s32 	%rd43, %r39, 4;
	add.s64 	%rd44, %rd15, %rd43;
	ld.global.f32 	%f2, [%rd44];
	add.s64 	%rd45, %rd14, %rd43;
	ld.global.f32 	%f3, [%rd45];
	add.s64 	%rd46, %rd13, %rd43;
	ld.global.f32 	%f4, [%rd46];
	add.s64 	%rd47, %rd12, %rd43;
	ld.global.f32 	%f5, [%rd47];
	sub.s32 	%r40, %r39, %r17;
	mul.wide.s32 	%rd48, %r40, 4;
	add.s64 	%rd49, %rd12, %rd48;
	ld.global.f32 	%f6, [%rd49];
	add.f32 	%f7, %f5, %f6;
	add.s64 	%rd50, %rd11, %rd43;
	ld.global.f32 	%f8, [%rd50];
	sub.s32 	%r41, %r39, %r8;
	mul.wide.s32 	%rd51, %r41, 4;
	add.s64 	%rd52, %rd11, %rd51;
	ld.global.f32 	%f9, [%rd52];
	add.f32 	%f10, %f8, %f9;
	add.f32 	%f11, %f7, %f10;
	add.s64 	%rd53, %rd10, %rd43;
	ld.global.f32 	%f12, [%rd53];
	mul.f32 	%f13, %f407, %f12;
	sub.f32 	%f14, %f11, %f13;
	mul.f32 	%f15, %f4, %f14;
	fma.rn.f32 	%f16, %f2, %f3, %f15;
	st.global.f32 	[%rd45], %f16;
	add.s64 	%rd54, %rd9, %rd43;
	ld.global.f32 	%f17, [%rd54];
	add.s64 	%rd55, %rd8, %rd43;
	ld.global.f32 	%f18, [%rd55];
	add.s64 	%rd56, %rd7, %rd43;
	ld.global.f32 	%f19, [%rd56];
	add.s64 	%rd57, %rd6, %rd43;
	ld.global.f32 	%f20, [%rd57];
	add.s64 	%rd58, %rd6, %rd51;
	ld.global.f32 	%f21, [%rd58];
	add.f32 	%f22, %f20, %f21;
	ld.global.f32 	%f23, [%rd47];
	ld.global.f32 	%f24, [%rd47+-4];
	add.f32 	%f25, %f23, %f24;
	add.f32 	%f26, %f22, %f25;
	add.s64 	%rd59, %rd5, %rd43;
	ld.global.f32 	%f27, [%rd59];
	mul.f32 	%f28, %f407, %f27;
	sub.f32 	%f29, %f26, %f28;
	mul.f32 	%f30, %f19, %f29;
	fma.rn.f32 	%f31, %f17, %f18, %f30;
	st.global.f32 	[%rd55], %f31;
	add.s64 	%rd60, %rd4, %rd43;
	ld.global.f32 	%f32, [%rd60];
	add.s64 	%rd61, %rd3, %rd43;
	ld.global.f32 	%f33, [%rd61];
	add.s64 	%rd62, %rd2, %rd43;
	ld.global.f32 	%f34, [%rd62];
	ld.global.f32 	%f35, [%rd50];
	ld.global.f32 	%f36, [%rd50+-4];
	add.f32 	%f37, %f35, %f36;
	ld.global.f32 	%f38, [%rd57];
	add.s64 	%rd63, %rd6, %rd48;
	ld.global.f32 	%f39, [%rd63];
	add.f32 	%f40, %f38, %f39;
	add.f32 	%f41, %f37, %f40;
	add.s64 	%rd64, %rd1, %rd43;
	ld.global.f32 	%f42, [%rd64];
	mul.f32 	%f43, %f407, %f42;
	sub.f32 	%f44, %f41, %f43;
	mul.f32 	%f45, %f34, %f44;
	fma.rn.f32 	%f46, %f32, %f33, %f45;
	st.global.f32 	[%rd61], %f46;
$L__BB2_3:
	add.s32 	%r10, %r4, 4;
	setp.gt.s32 	%p16, %r10, %r5;
	@%p16 bra 	$L__BB2_6;
	setp.gt.s32 	%p17, %r2, %r6;
	not.pred 	%p18, %p2;
	or.pred  	%p19, %p18, %p17;
	setp.lt.s32 	%p20, %r4, -3;
	or.pred  	%p21, %p20, %p19;
	setp.gt.s32 	%p22, %r10, %r7;
	or.pred  	%p23, %p21, %p22;
	@%p23 bra 	$L__BB2_6;
	ld.param.f32 	%f408, [_Z31update_tiling_unroll_with_rt_ifPfS_S_S_S_S_S_S_S_S_S_S_S_S_S_fiiiPiS0_S0_iii_param_15];
	mad.lo.s32 	%r42, %r10, %r8, %r9;
	mul.wide.s32 	%rd65, %r42, 4;
	add.s64 	%rd66, %rd15, %rd65;
	ld.global.f32 	%f47, [%rd66];
	add.s64 	%rd67, %rd14, %rd65;
	ld.global.f32 	%f48, [%rd67];
	add.s64 	%rd68, %rd13, %rd65;
	ld.global.f32 	%f49, [%rd68];
	add.s64 	%rd69, %rd12, %rd65;
	ld.global.f32 	%f50, [%rd69];
	sub.s32 	%r43, %r42, %r17;
	mul.wide.s32 	%rd70, %r43, 4;
	add.s64 	%rd71, %rd12, %rd70;
	ld.global.f32 	%f51, [%rd71];
	add.f32 	%f52, %f50, %f51;
	add.s64 	%rd72, %rd11, %rd65;
	ld.global.f32 	%f53, [%rd72];
	sub.s32 	%r44, %r42, %r8;
	mul.wide.s32 	%rd73, %r44, 4;
	add.s64 	%rd74, %rd11, %rd73;
	ld.global.f32 	%f54, [%rd74];
	add.f32 	%f55, %f53, %f54;
	add.f32 	%f56, %f52, %f55;
	add.s64 	%rd75, %rd10, %rd65;
	ld.global.f32 	%f57, [%rd75];
	mul.f32 	%f58, %f408, %f57;
	sub.f32 	%f59, %f56, %f58;
	mul.f32 	%f60, %f49, %f59;
	fma.rn.f32 	%f61, %f47, %f48, %f60;
	st.global.f32 	[%rd67], %f61;
	add.s64 	%rd76, %rd9, %rd65;
	ld.global.f32 	%f62, [%rd76];
	add.s64 	%rd77, %rd8, %rd65;
	ld.global.f32 	%f63, [%rd77];
	add.s64 	%rd78, %rd7, %rd65;
	ld.global.f32 	%f64, [%rd78];
	add.s64 	%rd79, %rd6, %rd65;
	ld.global.f32 	%f65, [%rd79];
	add.s64 	%rd80, %rd6, %rd73;
	ld.global.f32 	%f66, [%rd80];
	add.f32 	%f67, %f65, %f66;
	ld.global.f32 	%f68, [%rd69];
	ld.global.f32 	%f69, [%rd69+-4];
	add.f32 	%f70, %f68, %f69;
	add.f32 	%f71, %f67, %f70;
	add.s64 	%rd81, %rd5, %rd65;
	ld.global.f32 	%f72, [%rd81];
	mul.f32 	%f73, %f408, %f72;
	sub.f32 	%f74, %f71, %f73;
	mul.f32 	%f75, %f64, %f74;
	fma.rn.f32 	%f76, %f62, %f63, %f75;
	st.global.f32 	[%rd77], %f76;
	add.s64 	%rd82, %rd4, %rd65;
	ld.global.f32 	%f77, [%rd82];
	add.s64 	%rd83, %rd3, %rd65;
	ld.global.f32 	%f78, [%rd83];
	add.s64 	%rd84, %rd2, %rd65;
	ld.global.f32 	%f79, [%rd84];
	ld.global.f32 	%f80, [%rd72];
	ld.global.f32 	%f81, [%rd72+-4];
	add.f32 	%f82, %f80, %f81;
	ld.global.f32 	%f83, [%rd79];
	add.s64 	%rd85, %rd6, %rd70;
	ld.global.f32 	%f84, [%rd85];
	add.f32 	%f85, %f83, %f84;
	add.f32 	%f86, %f82, %f85;
	add.s64 	%rd86, %rd1, %rd65;
	ld.global.f32 	%f87, [%rd86];
	mul.f32 	%f88, %f408, %f87;
	sub.f32 	%f89, %f86, %f88;
	mul.f32 	%f90, %f79, %f89;
	fma.rn.f32 	%f91, %f77, %f78, %f90;
	st.global.f32 	[%rd83], %f91;
$L__BB2_6:
	add.s32 	%r11, %r4, 8;
	setp.gt.s32 	%p24, %r11, %r5;
	@%p24 bra 	$L__BB2_9;
	setp.gt.s32 	%p25, %r2, %r6;
	not.pred 	%p26, %p2;
	or.pred  	%p27, %p26, %p25;
	setp.lt.s32 	%p28, %r4, -7;
	or.pred  	%p29, %p28, %p27;
	setp.gt.s32 	%p30, %r11, %r7;
	or.pred  	%p31, %p29, %p30;
	@%p31 bra 	$L__BB2_9;
	ld.param.f32 	%f409, [_Z31update_tiling_unroll_with_rt_ifPfS_S_S_S_S_S_S_S_S_S_S_S_S_S_fiiiPiS0_S0_iii_param_15];
	mad.lo.s32 	%r45, %r11, %r8, %r9;
	mul.wide.s32 	%rd87, %r45, 4;
	add.s64 	%rd88, %rd15, %rd87;
	ld.global.f32 	%f92, [%rd88];
	add.s64 	%rd89, %rd14, %rd87;
	ld.global.f32 	%f93, [%rd89];
	add.s64 	%rd90, %rd13, %rd87;
	ld.global.f32 	%f94, [%rd90];
	add.s64 	%rd91, %rd12, %rd87;
	ld.global.f32 	%f95, [%rd91];
	sub.s32 	%r46, %r45, %r17;
	mul.wide.s32 	%rd92, %r46, 4;
	add.s64 	%rd93, %rd12, %rd92;
	ld.global.f32 	%f96, [%rd93];
	add.f32 	%f97, %f95, %f96;
	add.s64 	%rd94, %rd11, %rd87;
	ld.global.f32 	%f98, [%rd94];
	sub.s32 	%r47, %r45, %r8;
	mul.wide.s32 	%rd95, %r47, 4;
	add.s64 	%rd96, %rd11, %rd95;
	ld.global.f32 	%f99, [%rd96];
	add.f32 	%f100, %f98, %f99;
	add.f32 	%f101, %f97, %f100;
	add.s64 	%rd97, %rd10, %rd87;
	ld.global.f32 	%f102, [%rd97];
	mul.f32 	%f103, %f409, %f102;
	sub.f32 	%f104, %f101, %f103;
	mul.f32 	%f105, %f94, %f104;
	fma.rn.f32 	%f106, %f92, %f93, %f105;
	st.global.f32 	[%rd89], %f106;
	add.s64 	%rd98, %rd9, %rd87;
	ld.global.f32 	%f107, [%rd98];
	add.s64 	%rd99, %rd8, %rd87;
	ld.global.f32 	%f108, [%rd99];
	add.s64 	%rd100, %rd7, %rd87;
	ld.global.f32 	%f109, [%rd100];
	add.s64 	%rd101, %rd6, %rd87;
	ld.global.f32 	%f110, [%rd101];
	add.s64 	%rd102, %rd6, %rd95;
	ld.global.f32 	%f111, [%rd102];
	add.f32 	%f112, %f110, %f111;
	ld.global.f32 	%f113, [%rd91];
	ld.global.f32 	%f114, [%rd91+-4];
	add.f32 	%f115, %f113, %f114;
	add.f32 	%f116, %f112, %f115;
	add.s64 	%rd103, %rd5, %rd87;
	ld.global.f32 	%f117, [%rd103];
	mul.f32 	%f118, %f409, %f117;
	sub.f32 	%f119, %f116, %f118;
	mul.f32 	%f120, %f109, %f119;
	fma.rn.f32 	%f121, %f107, %f108, %f120;
	st.global.f32 	[%rd99], %f121;
	add.s64 	%rd104, %rd4, %rd87;
	ld.global.f32 	%f122, [%rd104];
	add.s64 	%rd105, %rd3, %rd87;
	ld.global.f32 	%f123, [%rd105];
	add.s64 	%rd106, %rd2, %rd87;
	ld.global.f32 	%f124, [%rd106];
	ld.global.f32 	%f125, [%rd94];
	ld.global.f32 	%f126, [%rd94+-4];
	add.f32 	%f127, %f125, %f126;
	ld.global.f32 	%f128, [%rd101];
	add.s64 	%rd107, %rd6, %rd92;
	ld.global.f32 	%f129, [%rd107];
	add.f32 	%f130, %f128, %f129;
	add.f32 	%f131, %f127, %f130;
	add.s64 	%rd108, %rd1, %rd87;
	ld.global.f32 	%f132, [%rd108];
	mul.f32 	%f133, %f409, %f132;
	sub.f32 	%f134, %f131, %f133;
	mul.f32 	%f135, %f124, %f134;
	fma.rn.f32 	%f136, %f122, %f123, %f135;
	st.global.f32 	[%rd105], %f136;
$L__BB2_9:
	add.s32 	%r12, %r2, 4;
	setp.gt.s32 	%p32, %r12, %r3;
	@%p32 bra 	$L__BB2_19;
	setp.gt.s32 	%p34, %r2, -4;
	and.pred  	%p3, %p1, %p34;
	shl.b32 	%r48, %r17, 2;
	add.s32 	%r13, %r9, %r48;
	@%p8 bra 	$L__BB2_13;
	setp.gt.s32 	%p35, %r12, %r6;
	not.pred 	%p36, %p3;
	or.pred  	%p37, %p36, %p35;
	setp.lt.s32 	%p38, %r4, 1;
	or.pred  	%p39, %p38, %p37;
	setp.gt.s32 	%p40, %r4, %r7;
	or.pred  	%p41, %p39, %p40;
	@%p41 bra 	$L__BB2_13;
	ld.param.f32 	%f410, [_Z31update_tiling_unroll_with_rt_ifPfS_S_S_S_S_S_S_S_S_S_S_S_S_S_fiiiPiS0_S0_iii_param_15];
	mad.lo.s32 	%r49, %r4, %r8, %r13;
	mul.wide.s32 	%rd109, %r49, 4;
	add.s64 	%rd110, %rd15, %rd109;
	ld.global.f32 	%f137, [%rd110];
	add.s64 	%rd111, %rd14, %rd109;
	ld.global.f32 	%f138, [%rd111];
	add.s64 	%rd112, %rd13, %rd109;
	ld.global.f32 	%f139, [%rd112];
	add.s64 	%rd113, %rd12, %rd109;
	ld.global.f32 	%f140, [%rd113];
	sub.s32 	%r50, %r49, %r17;
	mul.wide.s32 	%rd114, %r50, 4;
	add.s64 	%rd115, %rd12, %rd114;
	ld.global.f32 	%f141, [%rd115];
	add.f32 	%f142, %f140, %f141;
	add.s64 	%rd116, %rd11, %rd109;
	ld.global.f32 	%f143, [%rd116];
	sub.s32 	%r51, %r49, %r8;
	mul.wide.s32 	%rd117, %r51, 4;
	add.s64 	%rd118, %rd11, %rd117;
	ld.global.f32 	%f144, [%rd118];
	add.f32 	%f145, %f143, %f144;
	add.f32 	%f146, %f142, %f145;
	add.s64 	%rd119, %rd10, %rd109;
	ld.global.f32 	%f147, [%rd119];
	mul.f32 	%f148, %f410, %f147;
	sub.f32 	%f149, %f146, %f148;
	mul.f32 	%f150, %f139, %f149;
	fma.rn.f32 	%f151, %f137, %f138, %f150;
	st.global.f32 	[%rd111], %f151;
	add.s64 	%rd120, %rd9, %rd109;
	ld.global.f32 	%f152, [%rd120];
	add.s64 	%rd121, %rd8, %rd109;
	ld.global.f32 	%f153, [%rd121];
	add.s64 	%rd122, %rd7, %rd109;
	ld.global.f32 	%f154, [%rd122];
	add.s64 	%rd123, %rd6, %rd109;
	ld.global.f32 	%f155, [%rd123];
	add.s64 	%rd124, %rd6, %rd117;
	ld.global.f32 	%f156, [%rd124];
	add.f32 	%f157, %f155, %f156;
	ld.global.f32 	%f158, [%rd113];
	ld.global.f32 	%f159, [%rd113+-4];
	add.f32 	%f160, %f158, %f159;
	add.f32 	%f161, %f157, %f160;
	add.s64 	%rd125, %rd5, %rd109;
	ld.global.f32 	%f162, [%rd125];
	mul.f32 	%f163, %f410, %f162;
	sub.f32 	%f164, %f161, %f163;
	mul.f32 	%f165, %f154, %f164;
	fma.rn.f32 	%f166, %f152, %f153, %f165;
	st.global.f32 	[%rd121], %f166;
	add.s64 	%rd126, %rd4, %rd109;
	ld.global.f32 	%f167, [%rd126];
	add.s64 	%rd127, %rd3, %rd109;
	ld.global.f32 	%f168, [%rd127];
	add.s64 	%rd128, %rd2, %rd109;
	ld.global.f32 	%f169, [%rd128];
	ld.global.f32 	%f170, [%rd116];
	ld.global.f32 	%f171, [%rd116+-4];
	add.f32 	%f172, %f170, %f171;
	ld.global.f32 	%f173, [%rd123];
	add.s64 	%rd129, %rd6, %rd114;
	ld.global.f32 	%f174, [%rd129];
	add.f32 	%f175, %f173, %f174;
	add.f32 	%f176, %f172, %f175;
	add.s64 	%rd130, %rd1, %rd109;
	ld.global.f32 	%f177, [%rd130];
	mul.f32 	%f178, %f410, %f177;
	sub.f32 	%f179, %f176, %f178;
	mul.f32 	%f180, %f169, %f179;
	fma.rn.f32 	%f181, %f167, %f168, %f180;
	st.global.f32 	[%rd127], %f181;
$L__BB2_13:
	@%p16 bra 	$L__BB2_16;
	setp.gt.s32 	%p43, %r12, %r6;
	not.pred 	%p44, %p3;
	or.pred  	%p45, %p44, %p43;
	setp.lt.s32 	%p46, %r4, -3;
	or.pred  	%p47, %p46, %p45;
	setp.gt.s32 	%p48, %r10, %r7;
	or.pred  	%p49, %p47, %p48;
	@%p49 bra 	$L__BB2_16;
	ld.param.f32 	%f411, [_Z31update_tiling_unroll_with_rt_ifPfS_S_S_S_S_S_S_S_S_S_S_S_S_S_fiiiPiS0_S0_iii_param_15];
	mad.lo.s32 	%r52, %r10, %r8, %r13;
	mul.wide.s32 	%rd131, %r52, 4;
	add.s64 	%rd132, %rd15, %rd131;
	ld.global.f32 	%f182, [%rd132];
	add.s64 	%rd133, %rd14, %rd131;
	ld.global.f32 	%f183, [%rd133];
	add.s64 	%rd134, %rd13, %rd131;
	ld.global.f32 	%f184, [%rd134];
	add.s64 	%rd135, %rd12, %rd131;
	ld.global.f32 	%f185, [%rd135];
	sub.s32 	%r53, %r52, %r17;
	mul.wide.s32 	%rd136, %r53, 4;
	add.s64 	%rd137, %rd12, %rd136;
	ld.global.f32 	%f186, [%rd137];
	add.f32 	%f187, %f185, %f186;
	add.s64 	%rd138, %rd11, %rd131;
	ld.global.f32 	%f188, [%rd138];
	sub.s32 	%r54, %r52, %r8;
	mul.wide.s32 	%rd139, %r54, 4;
	add.s64 	%rd140, %rd11, %rd139;
	ld.global.f32 	%f189, [%rd140];
	add.f32 	%f190, %f188, %f189;
	add.f32 	%f191, %f187, %f190;
	add.s64 	%rd141, %rd10, %rd131;
	ld.global.f32 	%f192, [%rd141];
	mul.f32 	%f193, %f411, %f192;
	sub.f32 	%f194, %f191, %f193;
	mul.f32 	%f195, %f184, %f194;
	fma.rn.f32 	%f196, %f182, %f183, %f195;
	st.global.f32 	[%rd133], %f196;
	add.s64 	%rd142, %rd9, %rd131;
	ld.global.f32 	%f197, [%rd142];
	add.s64 	%rd143, %rd8, %rd131;
	ld.global.f32 	%f198, [%rd143];
	add.s64 	%rd144, %rd7, %rd131;
	ld.global.f32 	%f199, [%rd144];
	add.s64 	%rd145, %rd6, %rd131;
	ld.global.f32 	%f200, [%rd145];
	add.s64 	%rd146, %rd6, %rd139;
	ld.global.f32 	%f201, [%rd146];
	add.f32 	%f202, %f200, %f201;
	ld.global.f32 	%f203, [%rd135];
	ld.global.f32 	%f204, [%rd135+-4];
	add.f32 	%f205, %f203, %f204;
	add.f32 	%f206, %f202, %f205;
	add.s64 	%rd147, %rd5, %rd131;
	ld.global.f32 	%f207, [%rd147];
	mul.f32 	%f208, %f411, %f207;
	sub.f32 	%f209, %f206, %f208;
	mul.f32 	%f210, %f199, %f209;
	fma.rn.f32 	%f211, %f197, %f198, %f210;
	st.global.f32 	[%rd143], %f211;
	add.s64 	%rd148, %rd4, %rd131;
	ld.global.f32 	%f212, [%rd148];
	add.s64 	%rd149, %rd3, %rd131;
	ld.global.f32 	%f213, [%rd149];
	add.s64 	%rd150, %rd2, %rd131;
	ld.global.f32 	%f214, [%rd150];
	ld.global.f32 	%f215, [%rd138];
	ld.global.f32 	%f216, [%rd138+-4];
	add.f32 	%f217, %f215, %f216;
	ld.global.f32 	%f218, [%rd145];
	add.s64 	%rd151, %rd6, %rd136;
	ld.global.f32 	%f219, [%rd151];
	add.f32 	%f220, %f218, %f219;
	add.f32 	%f221, %f217, %f220;
	add.s64 	%rd152, %rd1, %rd131;
	ld.global.f32 	%f222, [%rd152];
	mul.f32 	%f223, %f411, %f222;
	sub.f32 	%f224, %f221, %f223;
	mul.f32 	%f225, %f214, %f224;
	fma.rn.f32 	%f226, %f212, %f213, %f225;
	st.global.f32 	[%rd149], %f226;
$L__BB2_16:
	@%p24 bra 	$L__BB2_19;
	setp.gt.s32 	%p51, %r12, %r6;
	not.pred 	%p52, %p3;
	or.pred  	%p53, %p52, %p51;
	setp.lt.s32 	%p54, %r4, -7;
	or.pred  	%p55, %p54, %p53;
	setp.gt.s32 	%p56, %r11, %r7;
	or.pred  	%p57, %p55, %p56;
	@%p57 bra 	$L__BB2_19;
	ld.param.f32 	%f412, [_Z31update_tiling_unroll_with_rt_ifPfS_S_S_S_S_S_S_S_S_S_S_S_S_S_fiiiPiS0_S0_iii_param_15];
	mad.lo.s32 	%r55, %r11, %r8, %r13;
	mul.wide.s32 	%rd153, %r55, 4;
	add.s64 	%rd154, %rd15, %rd153;
	ld.global.f32 	%f227, [%rd154];
	add.s64 	%rd155, %rd14, %rd153;
	ld.global.f32 	%f228, [%rd155];
	add.s64 	%rd156, %rd13, %rd153;
	ld.global.f32 	%f229, [%rd156];
	add.s64 	%rd157, %rd12, %rd153;
	ld.global.f32 	%f230, [%rd157];
	sub.s32 	%r56, %r55, %r17;
	mul.wide.s32 	%rd158, %r56, 4;
	add.s64 	%rd159, %rd12, %rd158;
	ld.global.f32 	%f231, [%rd159];
	add.f32 	%f232, %f230, %f231;
	add.s64 	%rd160, %rd11, %rd153;
	ld.global.f32 	%f233, [%rd160];
	sub.s32 	%r57, %r55, %r8;
	mul.wide.s32 	%rd161, %r57, 4;
	add.s64 	%rd162, %rd11, %rd161;
	ld.global.f32 	%f234, [%rd162];
	add.f32 	%f235, %f233, %f234;
	add.f32 	%f236, %f232, %f235;
	add.s64 	%rd163, %rd10, %rd153;
	ld.global.f32 	%f237, [%rd163];
	mul.f32 	%f238, %f412, %f237;
	sub.f32 	%f239, %f236, %f238;
	mul.f32 	%f240, %f229, %f239;
	fma.rn.f32 	%f241, %f227, %f228, %f240;
	st.global.f32 	[%rd155], %f241;
	add.s64 	%rd164, %rd9, %rd153;
	ld.global.f32 	%f242, [%rd164];
	add.s64 	%rd165, %rd8, %rd153;
	ld.global.f32 	%f243, [%rd165];
	add.s64 	%rd166, %rd7, %rd153;
	ld.global.f32 	%f244, [%rd166];
	add.s64 	%rd167, %rd6, %rd153;
	ld.global.f32 	%f245, [%rd167];
	add.s64 	%rd168, %rd6, %rd161;
	ld.global.f32 	%f246, [%rd168];
	add.f32 	%f247, %f245, %f246;
	ld.global.f32 	%f248, [%rd157];
	ld.global.f32 	%f249, [%rd157+-4];
	add.f32 	%f250, %f248, %f249;
	add.f32 	%f251, %f247, %f250;
	add.s64 	%rd169, %rd5, %rd153;
	ld.global.f32 	%f252, [%rd169];
	mul.f32 	%f253, %f412, %f252;
	sub.f32 	%f254, %f251, %f253;
	mul.f32 	%f255, %f244, %f254;
	fma.rn.f32 	%f256, %f242, %f243, %f255;
	st.global.f32 	[%rd165], %f256;
	add.s64 	%rd170, %rd4, %rd153;
	ld.global.f32 	%f257, [%rd170];
	add.s64 	%rd171, %rd3, %rd153;
	ld.global.f32 	%f258, [%rd171];
	add.s64 	%rd172, %rd2, %rd153;
	ld.global.f32 	%f259, [%rd172];
	ld.global.f32 	%f260, [%rd160];
	ld.global.f32 	%f261, [%rd160+-4];
	add.f32 	%f262, %f260, %f261;
	ld.global.f32 	%f263, [%rd167];
	add.s64 	%rd173, %rd6, %rd158;
	ld.global.f32 	%f264, [%rd173];
	add.f32 	%f265, %f263, %f264;
	add.f32 	%f266, %f262, %f265;
	add.s64 	%rd174, %rd1, %rd153;
	ld.global.f32 	%f267, [%rd174];
	mul.f32 	%f268, %f412, %f267;
	sub.f32 	%f269, %f266, %f268;
	mul.f32 	%f270, %f259, %f269;
	fma.rn.f32 	%f271, %f257, %f258, %f270;
	st.global.f32 	[%rd171], %f271;
$L__BB2_19:
	add.s32 	%r14, %r2, 8;
	setp.gt.s32 	%p58, %r14, %r3;
	@%p58 bra 	$L__BB2_29;
	setp.gt.u32 	%p59, %r1, 639;
	setp.gt.s32 	%p60, %r2, -8;
	and.pred  	%p4, %p1, %p60;
	shl.b32 	%r58, %r17, 3;
	add.s32 	%r15, %r9, %r58;
	@%p59 bra 	$L__BB2_23;
	setp.gt.s32 	%p61, %r14, %r6;
	not.pred 	%p62, %p4;
	or.pred  	%p63, %p62, %p61;
	setp.lt.s32 	%p64, %r4, 1;
	or.pred  	%p65, %p64, %p63;
	setp.gt.s32 	%p66, %r4, %r7;
	or.pred  	%p67, %p65, %p66;
	@%p67 bra 	$L__BB2_23;
	ld.param.f32 	%f413, [_Z31update_tiling_unroll_with_rt_ifPfS_S_S_S_S_S_S_S_S_S_S_S_S_S_fiiiPiS0_S0_iii_param_15];
	mad.lo.s32 	%r59, %r4, %r8, %r15;
	mul.wide.s32 	%rd175, %r59, 4;
	add.s64 	%rd176, %rd15, %rd175;
	ld.global.f32 	%f272, [%rd176];
	add.s64 	%rd177, %rd14, %rd175;
	ld.global.f32 	%f273, [%rd177];
	add.s64 	%rd178, %rd13, %rd175;
	ld.global.f32 	%f274, [%rd178];
	add.s64 	%rd179, %rd12, %rd175;
	ld.global.f32 	%f275, [%rd179];
	sub.s32 	%r60, %r59, %r17;
	mul.wide.s32 	%rd180, %r60, 4;
	add.s64 	%rd181, %rd12, %rd180;
	ld.global.f32 	%f276, [%rd181];
	add.f32 	%f277, %f275, %f276;
	add.s64 	%rd182, %rd11, %rd175;
	ld.global.f32 	%f278, [%rd182];
	sub.s32 	%r61, %r59, %r8;
	mul.wide.s32 	%rd183, %r61, 4;
	add.s64 	%rd184, %rd11, %rd183;
	ld.global.f32 	%f279, [%rd184];
	add.f32 	%f280, %f278, %f279;
	add.f32 	%f281, %f277, %f280;
	add.s64 	%rd185, %rd10, %rd175;
	ld.global.f32 	%f282, [%rd185];
	mul.f32 	%f283, %f413, %f282;
	sub.f32 	%f284, %f281, %f283;
	mul.f32 	%f285, %f274, %f284;
	fma.rn.f32 	%f286, %f272, %f273, %f285;
	st.global.f32 	[%rd177], %f286;
	add.s64 	%rd186, %rd9, %rd175;
	ld.global.f32 	%f287, [%rd186];
	add.s64 	%rd187, %rd8, %rd175;
	ld.global.f32 	%f288, [%rd187];
	add.s64 	%rd188, %rd7, %rd175;
	ld.global.f32 	%f289, [%rd188];
	add.s64 	%rd189, %rd6, %rd175;
	ld.global.f32 	%f290, [%rd189];
	add.s64 	%rd190, %rd6, %rd183;
	ld.global.f32 	%f291, [%rd190];
	add.f32 	%f292, %f290, %f291;
	ld.global.f32 	%f293, [%rd179];
	ld.global.f32 	%f294, [%rd179+-4];
	add.f32 	%f295, %f293, %f294;
	add.f32 	%f296, %f292, %f295;
	add.s64 	%rd191, %rd5, %rd175;
	ld.global.f32 	%f297, [%rd191];
	mul.f32 	%f298, %f413, %f297;
	sub.f32 	%f299, %f296, %f298;
	mul.f32 	%f300, %f289, %f299;
	fma.rn.f32 	%f301, %f287, %f288, %f300;
	st.global.f32 	[%rd187], %f301;
	add.s64 	%rd192, %rd4, %rd175;
	ld.global.f32 	%f302, [%rd192];
	add.s64 	%rd193, %rd3, %rd175;
	ld.global.f32 	%f303, [%rd193];
	add.s64 	%rd194, %rd2, %rd175;
	ld.global.f32 	%f304, [%rd194];
	ld.global.f32 	%f305, [%rd182];
	ld.global.f32 	%f306, [%rd182+-4];
	add.f32 	%f307, %f305, %f306;
	ld.global.f32 	%f308, [%rd189];
	add.s64 	%rd195, %rd6, %rd180;
	ld.global.f32 	%f309, [%rd195];
	add.f32 	%f310, %f308, %f309;
	add.f32 	%f311, %f307, %f310;
	add.s64 	%rd196, %rd1, %rd175;
	ld.global.f32 	%f312, [%rd196];
	mul.f32 	%f313, %f413, %f312;
	sub.f32 	%f314, %f311, %f313;
	mul.f32 	%f315, %f304, %f314;
	fma.rn.f32 	%f316, %f302, %f303, %f315;
	st.global.f32 	[%rd193], %f316;
$L__BB2_23:
	setp.gt.s32 	%p68, %r10, %r5;
	@%p68 bra 	$L__BB2_26;
	setp.gt.s32 	%p69, %r14, %r6;
	not.pred 	%p70, %p4;
	or.pred  	%p71, %p70, %p69;
	setp.lt.s32 	%p72, %r4, -3;
	or.pred  	%p73, %p72, %p71;
	setp.gt.s32 	%p74, %r10, %r7;
	or.pred  	%p75, %p73, %p74;
	@%p75 bra 	$L__BB2_26;
	ld.param.f32 	%f414, [_Z31update_tiling_unroll_with_rt_ifPfS_S_S_S_S_S_S_S_S_S_S_S_S_S_fiiiPiS0_S0_iii_param_15];
	mad.lo.s32 	%r62, %r10, %r8, %r15;
	mul.wide.s32 	%rd197, %r62, 4;
	add.s64 	%rd198, %rd15, %rd197;
	ld.global.f32 	%f317, [%rd198];
	add.s64 	%rd199, %rd14, %rd197;
	ld.global.f32 	%f318, [%rd199];
	add.s64 	%rd200, %rd13, %rd197;
	ld.global.f32 	%f319, [%rd200];
	add.s64 	%rd201, %rd12, %rd197;
	ld.global.f32 	%f320, [%rd201];
	sub.s32 	%r63, %r62, %r17;
	mul.wide.s32 	%rd202, %r63, 4;
	add.s64 	%rd203, %rd12, %rd202;
	ld.global.f32 	%f321, [%rd203];
	add.f32 	%f322, %f320, %f321;
	add.s64 	%rd204, %rd11, %rd197;
	ld.global.f32 	%f323, [%rd204];
	sub.s32 	%r64, %r62, %r8;
	mul.wide.s32 	%rd205, %r64, 4;
	add.s64 	%rd206, %rd11, %rd205;
	ld.global.f32 	%f324, [%rd206];
	add.f32 	%f325, %f323, %f324;
	add.f32 	%f326, %f322, %f325;
	add.s64 	%rd207, %rd10, %rd197;
	ld.global.f32 	%f327, [%rd207];
	mul.f32 	%f328, %f414, %f327;
	sub.f32 	%f329, %f326, %f328;
	mul.f32 	%f330, %f319, %f329;
	fma.rn.f32 	%f331, %f317, %f318, %f330;
	st.global.f32 	[%rd199], %f331;
	add.s64 	%rd208, %rd9, %rd197;
	ld.global.f32 	%f332, [%rd208];
	add.s64 	%rd209, %rd8, %rd197;
	ld.global.f32 	%f333, [%rd209];
	add.s64 	%rd210, %rd7, %rd197;
	ld.global.f32 	%f334, [%rd210];
	add.s64 	%rd211, %rd6, %rd197;
	ld.global.f32 	%f335, [%rd211];
	add.s64 	%rd212, %rd6, %rd205;
	ld.global.f32 	%f336, [%rd212];
	add.f32 	%f337, %f335, %f336;
	ld.global.f32 	%f338, [%rd201];
	ld.global.f32 	%f339, [%rd201+-4];
	add.f32 	%f340, %f338, %f339;
	add.f32 	%f341, %f337, %f340;
	add.s64 	%rd213, %rd5, %rd197;
	ld.global.f32 	%f342, [%rd213];
	mul.f32 	%f343, %f414, %f342;
	sub.f32 	%f344, %f341, %f343;
	mul.f32 	%f345, %f334, %f344;
	fma.rn.f32 	%f346, %f332, %f333, %f345;
	st.global.f32 	[%rd209], %f346;
	add.s64 	%rd214, %rd4, %rd197;
	ld.global.f32 	%f347, [%rd214];
	add.s64 	%rd215, %rd3, %rd197;
	ld.global.f32 	%f348, [%rd215];
	add.s64 	%rd216, %rd2, %rd197;
	ld.global.f32 	%f349, [%rd216];
	ld.global.f32 	%f350, [%rd204];
	ld.global.f32 	%f351, [%rd204+-4];
	add.f32 	%f352, %f350, %f351;
	ld.global.f32 	%f353, [%rd211];
	add.s64 	%rd217, %rd6, %rd202;
	ld.global.f32 	%f354, [%rd217];
	add.f32 	%f355, %f353, %f354;
	add.f32 	%f356, %f352, %f355;
	add.s64 	%rd218, %rd1, %rd197;
	ld.global.f32 	%f357, [%rd218];
	mul.f32 	%f358, %f414, %f357;
	sub.f32 	%f359, %f356, %f358;
	mul.f32 	%f360, %f349, %f359;
	fma.rn.f32 	%f361, %f347, %f348, %f360;
	st.global.f32 	[%rd215], %f361;
$L__BB2_26:
	setp.gt.s32 	%p76, %r11, %r5;
	@%p76 bra 	$L__BB2_29;
	setp.gt.s32 	%p77, %r14, %r6;
	not.pred 	%p78, %p4;
	or.pred  	%p79, %p78, %p77;
	setp.lt.s32 	%p80, %r4, -7;
	or.pred  	%p81, %p80, %p79;
	setp.gt.s32 	%p82, %r11, %r7;
	or.pred  	%p83, %p81, %p82;
	@%p83 bra 	$L__BB2_29;
	ld.param.f32 	%f415, [_Z31update_tiling_unroll_with_rt_ifPfS_S_S_S_S_S_S_S_S_S_S_S_S_S_fiiiPiS0_S0_iii_param_15];
	mad.lo.s32 	%r65, %r11, %r8, %r15;
	mul.wide.s32 	%rd219, %r65, 4;
	add.s64 	%rd220, %rd15, %rd219;
	ld.global.f32 	%f362, [%rd220];
	add.s64 	%rd221, %rd14, %rd219;
	ld.global.f32 	%f363, [%rd221];
	add.s64 	%rd222, %rd13, %rd219;
	ld.global.f32 	%f364, [%rd222];
	add.s64 	%rd223, %rd12, %rd219;
	ld.global.f32 	%f365, [%rd223];
	sub.s32 	%r66, %r65, %r17;
	mul.wide.s32 	%rd224, %r66, 4;
	add.s64 	%rd225, %rd12, %rd224;
	ld.global.f32 	%f366, [%rd225];
	add.f32 	%f367, %f365, %f366;
	add.s64 	%rd226, %rd11, %rd219;
	ld.global.f32 	%f368, [%rd226];
	sub.s32 	%r67, %r65, %r8;
	mul.wide.s32 	%rd227, %r67, 4;
	add.s64 	%rd228, %rd11, %rd227;
	ld.global.f32 	%f369, [%rd228];
	add.f32 	%f370, %f368, %f369;
	add.f32 	%f371, %f367, %f370;
	add.s64 	%rd229, %rd10, %rd219;
	ld.global.f32 	%f372, [%rd229];
	mul.f32 	%f373, %f415, %f372;
	sub.f32 	%f374, %f371, %f373;
	mul.f32 	%f375, %f364, %f374;
	fma.rn.f32 	%f376, %f362, %f363, %f375;
	st.global.f32 	[%rd221], %f376;
	add.s64 	%rd230, %rd9, %rd219;
	ld.global.f32 	%f377, [%rd230];
	add.s64 	%rd231, %rd8, %rd219;
	ld.global.f32 	%f378, [%rd231];
	add.s64 	%rd232, %rd7, %rd219;
	ld.global.f32 	%f379, [%rd232];
	add.s64 	%rd233, %rd6, %rd219;
	ld.global.f32 	%f380, [%rd233];
	add.s64 	%rd234, %rd6, %rd227;
	ld.global.f32 	%f381, [%rd234];
	add.f32 	%f382, %f380, %f381;
	ld.global.f32 	%f383, [%rd223];
	ld.global.f32 	%f384, [%rd223+-4];
	add.f32 	%f385, %f383, %f384;
	add.f32 	%f386, %f382, %f385;
	add.s64 	%rd235, %rd5, %rd219;
	ld.global.f32 	%f387, [%rd235];
	mul.f32 	%f388, %f415, %f387;
	sub.f32 	%f389, %f386, %f388;
	mul.f32 	%f390, %f379, %f389;
	fma.rn.f32 	%f391, %f377, %f378, %f390;
	st.global.f32 	[%rd231], %f391;
	add.s64 	%rd236, %rd4, %rd219;
	ld.global.f32 	%f392, [%rd236];
	add.s64 	%rd237, %rd3, %rd219;
	ld.global.f32 	%f393, [%rd237];
	add.s64 	%rd238, %rd2, %rd219;
	ld.global.f32 	%f394, [%rd238];
	ld.global.f32 	%f395, [%rd226];
	ld.global.f32 	%f396, [%rd226+-4];
	add.f32 	%f397, %f395, %f396;
	ld.global.f32 	%f398, [%rd233];
	add.s64 	%rd239, %rd6, %rd224;
	ld.global.f32 	%f399, [%rd239];
	add.f32 	%f400, %f398, %f399;
	add.f32 	%f401, %f397, %f400;
	add.s64 	%rd240, %rd1, %rd219;
	ld.global.f32 	%f402, [%rd240];
	mul.f32 	%f403, %f415, %f402;
	sub.f32 	%f404, %f401, %f403;
	mul.f32 	%f405, %f394, %f404;
	fma.rn.f32 	%f406, %f392, %f393, %f405;
	st.global.f32 	[%rd237], %f406;
$L__BB2_29:
	ret;

}


// ===== COMPILED SASS (sm_100) =====

	.target	sm_100

	.elftype	@"ET_EXEC"


//--------------------- .note.nv.tkinfo           --------------------------
	.section	.note.nv.tkinfo,"",@"SHT_NOTE"
	.sectionflags	@"SHF_NOTE_NV_TKINFO"
	.tkinfo
        /*0018*/ 	.word	0x00000002
        /*0030*/ 	.string	""
        /*0030*/ 	.string	"ptxas"
        /*0030*/ 	.string	"Cuda compilation tools, release 13.0, V13.0.88"
        /*0030*/ 	.string	"Build cuda_13.0.r13.0/compiler.36424714_0"
        /*0030*/ 	.string	"-arch sm_100 -m 64 "



//--------------------- .note.nv.cuinfo           --------------------------
	.section	.note.nv.cuinfo,"",@"SHT_NOTE"
	.sectionflags	@"SHF_NOTE_NV_CUINFO"
        /*0018*/ 	.short	0x0002
        /*001a*/ 	.short	0x0064
        /*001c*/ 	.short	0x0082
	.zero		2


//--------------------- .nv.info                  --------------------------
	.section	.nv.info,"",@"SHT_CUDA_INFO"
	.align	4


	//----- nvinfo : EIATTR_REGCOUNT
	.align		4
        /*0000*/ 	.byte	0x04, 0x2f
        /*0002*/ 	.short	(.L_1 - .L_0)
	.align		4
.L_0:
        /*0004*/ 	.word	index@(_Z12update_naivePfS_S_S_S_S_S_S_S_S_S_S_S_S_S_fiii)
        /*0008*/ 	.word	0x00000020


	//----- nvinfo : EIATTR_FRAME_SIZE
	.align		4
.L_1:
        /*000c*/ 	.byte	0x04, 0x11
        /*000e*/ 	.short	(.L_3 - .L_2)
	.align		4
.L_2:
        /*0010*/ 	.word	index@(_Z12update_naivePfS_S_S_S_S_S_S_S_S_S_S_S_S_S_fiii)
        /*0014*/ 	.word	0x00000000


	//----- nvinfo : EIATTR_REGCOUNT
	.align		4
.L_3:
        /*0018*/ 	.byte	0x04, 0x2f
        /*001a*/ 	.short	(.L_5 - .L_4)
	.align		4
.L_4:
        /*001c*/ 	.word	index@(_Z13update_tilingPfS_S_S_S_S_S_S_S_S_S_S_S_S_S_fiiiPiS0_S0_iii)
        /*0020*/ 	.word	0x00000020


	//----- nvinfo : EIATTR_FRAME_SIZE
	.align		4
.L_5:
        /*0024*/ 	.byte	0x04, 0x11
        /*0026*/ 	.short	(.L_7 - .L_6)
	.align		4
.L_6:
        /*0028*/ 	.word	index@(_Z13update_tilingPfS_S_S_S_S_S_S_S_S_S_S_S_S_S_fiiiPiS0_S0_iii)
        /*002c*/ 	.word	0x00000000


	//----- nvinfo : EIATTR_REGCOUNT
	.align		4
.L_7:
        /*0030*/ 	.byte	0x04, 0x2f
        /*0032*/ 	.short	(.L_9 - .L_8)
	.align		4
.L_8:
        /*0034*/ 	.word	index@(_Z31update_tiling_unroll_with_rt_ifPfS_S_S_S_S_S_S_S_S_S_S_S_S_S_fiiiPiS0_S0_iii)
        /*0038*/ 	.word	0x00000020


	//----- nvinfo : EIATTR_FRAME_SIZE
	.align		4
.L_9:
        /*003c*/ 	.byte	0x04, 0x11
        /*003e*/ 	.short	(.L_11 - .L_10)
	.align		4
.L_10:
        /*0040*/ 	.word	index@(_Z31update_tiling_unroll_with_rt_ifPfS_S_S_S_S_S_S_S_S_S_S_S_S_S_fiiiPiS0_S0_iii)
        /*0044*/ 	.word	0x00000000


	//----- nvinfo : EIATTR_MIN_STACK_SIZE
	.align		4
.L_11:
        /*0048*/ 	.byte	0x04, 0x12
        /*004a*/ 	.short	(.L_13 - .L_12)
	.align		4
.L_12:
        /*004c*/ 	.word	index@(_Z31update_tiling_unroll_with_rt_ifPfS_S_S_S_S_S_S_S_S_S_S_S_S_S_fiiiPiS0_S0_iii)
        /*0050*/ 	.word	0x00000000


	//----- nvinfo : EIATTR_MIN_STACK_SIZE
	.align		4
.L_13:
        /*0054*/ 	.byte	0x04, 0x12
        /*0056*/ 	.short	(.L_15 - .L_14)
	.align		4
.L_14:
        /*0058*/ 	.word	index@(_Z13update_tilingPfS_S_S_S_S_S_S_S_S_S_S_S_S_S_fiiiPiS0_S0_iii)
        /*005c*/ 	.word	0x00000000


	//----- nvinfo : EIATTR_MIN_STACK_SIZE
	.align		4
.L_15:
        /*0060*/ 	.byte	0x04, 0x12
        /*0062*/ 	.short	(.L_17 - .L_16)
	.align		4
.L_16:
        /*0064*/ 	.word	index@(_Z12update_naivePfS_S_S_S_S_S_S_S_S_S_S_S_S_S_fiii)
        /*0068*/ 	.word	0x00000000
.L_17:


//--------------------- .nv.compat                --------------------------
	.section	.nv.compat,"",@"SHT_CUDA_COMPAT_INFO"
	.align	4
        /*0000*/ 	.byte	0x02, 0x09, 0x00, 0x00, 0x02, 0x02, 0x01, 0x00, 0x02, 0x05, 0x05, 0x00, 0x03, 0x07, 0x01, 0x01
        /*0010*/ 	.byte	0x02, 0x03, 0x00, 0x00, 0x02, 0x06, 0x01, 0x00, 0x04, 0x0b, 0x08, 0x00, 0x09, 0x00, 0x00, 0x00
        /*0020*/ 	.byte	0x00, 0x00, 0x00, 0x00


//--------------------- .nv.info._Z31update_tiling_unroll_with_rt_ifPfS_S_S_S_S_S_S_S_S_S_S_S_S_S_fiiiPiS0_S0_iii --------------------------
	.section	.nv.info._Z31update_tiling_unroll_with_rt_ifPfS_S_S_S_S_S_S_S_S_S_S_S_S_S_fiiiPiS0_S0_iii,"",@"SHT_CUDA_INFO"
	.sectionflags	@""
	.align	4


	//----- nvinfo : EIATTR_CUDA_API_VERSION
	.align		4
        /*0000*/ 	.byte	0x04, 0x37
        /*0002*/ 	.short	(.L_19 - .L_18)
.L_18:
        /*0004*/ 	.word	0x00000082


	//----- nvinfo : EIATTR_KPARAM_INFO
	.align		4
.L_19:
        /*0008*/ 	.byte	0x04, 0x17
        /*000a*/ 	.short	(.L_21 - .L_20)
.L_20:
        /*000c*/ 	.word	0x00000000
        /*0010*/ 	.short	0x0018
        /*0012*/ 	.short	0x00a8
        /*0014*/ 	.byte	0x00, 0xf0, 0x11, 0x00


	//----- nvinfo : EIATTR_KPARAM_INFO
	.align		4
.L_21:
        /*0018*/ 	.byte	0x04, 0x17
        /*001a*/ 	.short	(.L_23 - .L_22)
.L_22:
        /*001c*/ 	.word	0x00000000
        /*0020*/ 	.short	0x0017
        /*0022*/ 	.short	0x00a4
        /*0024*/ 	.byte	0x00, 0xf0, 0x11, 0x00


	//----- nvinfo : EIATTR_KPARAM_INFO
	.align		4
.L_23:
        /*0028*/ 	.byte	0x04, 0x17
        /*002a*/ 	.short	(.L_25 - .L_24)
.L_24:
        /*002c*/ 	.word	0x00000000
        /*0030*/ 	.short	0x0016
        /*0032*/ 	.short	0x00a0
        /*0034*/ 	.byte	0x00, 0xf0, 0x11, 0x00


	//----- nvinfo : EIATTR_KPARAM_INFO
	.align		4
.L_25:
        /*0038*/ 	.byte	0x04, 0x17
        /*003a*/ 	.short	(.L_27 - .L_26)
.L_26:
        /*003c*/ 	.word	0x00000000
        /*0040*/ 	.short	0x0015
        /*0042*/ 	.short	0x0098
        /*0044*/ 	.byte	0x00, 0xf5, 0x21, 0x00


	//----- nvinfo : EIATTR_KPARAM_INFO
	.align		4
.L_27:
        /*0048*/ 	.byte	0x04, 0x17
        /*004a*/ 	.short	(.L_29 - .L_28)
.L_28:
        /*004c*/ 	.word	0x00000000
        /*0050*/ 	.short	0x0014
        /*0052*/ 	.short	0x0090
        /*0054*/ 	.byte	0x00, 0xf5, 0x21, 0x00


	//----- nvinfo : EIATTR_KPARAM_INFO
	.align		4
.L_29:
        /*0058*/ 	.byte	0x04, 0x17
        /*005a*/ 	.short	(.L_31 - .L_30)
.L_30:
        /*005c*/ 	.word	0x00000000
        /*0060*/ 	.short	0x0013
        /*0062*/ 	.short	0x0088
        /*0064*/ 	.byte	0x00, 0xf5, 0x21, 0x00


	//----- nvinfo : EIATTR_KPARAM_INFO
	.align		4
.L_31:
        /*0068*/ 	.byte	0x04, 0x17
        /*006a*/ 	.short	(.L_33 - .L_32)
.L_32:
        /*006c*/ 	.word	0x00000000
        /*0070*/ 	.short	0x0012
        /*0072*/ 	.short	0x0084
        /*0074*/ 	.byte	0x00, 0xf0, 0x11, 0x00


	//----- nvinfo : EIATTR_KPARAM_INFO
	.align		4
.L_33:
        /*0078*/ 	.byte	0x04, 0x17
        /*007a*/ 	.short	(.L_35 - .L_34)
.L_34:
        /*007c*/ 	.word	0x00000000
        /*0080*/ 	.short	0x0011
        /*0082*/ 	.short	0x0080
        /*0084*/ 	.byte	0x00, 0xf0, 0x11, 0x00


	//----- nvinfo : EIATTR_KPARAM_INFO
	.align		4
.L_35:
        /*0088*/ 	.byte	0x04, 0x17
        /*008a*/ 	.short	(.L_37 - .L_36)
.L_36:
        /*008c*/ 	.word	0x00000000
        /*0090*/ 	.short	0x0010
        /*0092*/ 	.short	0x007c
        /*0094*/ 	.byte	0x00, 0xf0, 0x11, 0x00


	//----- nvinfo : EIATTR_KPARAM_INFO
	.align		4
.L_37:
        /*0098*/ 	.byte	0x04, 0x17
        /*009a*/ 	.short	(.L_39 - .L_38)
.L_38:
        /*009c*/ 	.word	0x00000000
        /*00a0*/ 	.short	0x000f
        /*00a2*/ 	.short	0x0078
        /*00a4*/ 	.byte	0x00, 0xf0, 0x11, 0x00


	//----- nvinfo : EIATTR_KPARAM_INFO
	.align		4
.L_39:
        /*00a8*/ 	.byte	0x04, 0x17
        /*00aa*/ 	.short	(.L_41 - .L_40)
.L_40:
        /*00ac*/ 	.word	0x00000000
        /*00b0*/ 	.short	0x000e
        /*00b2*/ 	.short	0x0070
        /*00b4*/ 	.byte	0x00, 0xf5, 0x21, 0x00


	//----- nvinfo : EIATTR_KPARAM_INFO
	.align		4
.L_41:
        /*00b8*/ 	.byte	0x04, 0x17
        /*00ba*/ 	.short	(.L_43 - .L_42)
.L_42:
        /*00bc*/ 	.word	0x00000000
        /*00c0*/ 	.short	0x000d
        /*00c2*/ 	.short	0x0068
        /*00c4*/ 	.byte	0x00, 0xf5, 0x21, 0x00


	//----- nvinfo : EIATTR_KPARAM_INFO
	.align		4
.L_43:
        /*00c8*/ 	.byte	0x04, 0x17
        /*00ca*/ 	.short	(.L_45 - .L_44)
.L_44:
        /*00cc*/ 	.word	0x00000000
        /*00d0*/ 	.short	0x000c
        /*00d2*/ 	.short	0x0060
        /*00d4*/ 	.byte	0x00, 0xf5, 0x21, 0x00


	//----- nvinfo : EIATTR_KPARAM_INFO
	.align		4
.L_45:
        /*00d8*/ 	.byte	0x04, 0x17
        /*00da*/ 	.short	(.L_47 - .L_46)
.L_46:
        /*00dc*/ 	.word	0x00000000
        /*00e0*/ 	.short	0x000b
        /*00e2*/ 	.short	0x0058
        /*00e4*/ 	.byte	0x00, 0xf5, 0x21, 0x00


	//----- nvinfo : EIATTR_KPARAM_INFO
	.align		4
.L_47:
        /*00e8*/ 	.byte	0x04, 0x17
        /*00ea*/ 	.short	(.L_49 - .L_48)
.L_48:
        /*00ec*/ 	.word	0x00000000
        /*00f0*/ 	.short	0x000a
        /*00f2*/ 	.short	0x0050
        /*00f4*/ 	.byte	0x00, 0xf5, 0x21, 0x00


	//----- nvinfo : EIATTR_KPARAM_INFO
	.align		4
.L_49:
        /*00f8*/ 	.byte	0x04, 0x17
        /*00fa*/ 	.short	(.L_51 - .L_50)
.L_50:
        /*00fc*/ 	.word	0x00000000
        /*0100*/ 	.short	0x0009
        /*0102*/ 	.short	0x0048
        /*0104*/ 	.byte	0x00, 0xf5, 0x21, 0x00


	//----- nvinfo : EIATTR_KPARAM_INFO
	.align		4
.L_51:
        /*0108*/ 	.byte	0x04, 0x17
        /*010a*/ 	.short	(.L_53 - .L_52)
.L_52:
        /*010c*/ 	.word	0x00000000
        /*0110*/ 	.short	0x0008
        /*0112*/ 	.short	0x0040
        /*0114*/ 	.byte	0x00, 0xf5, 0x21, 0x00


	//----- nvinfo : EIATTR_KPARAM_INFO
	.align		4
.L_53:
        /*0118*/ 	.byte	0x04, 0x17
        /*011a*/ 	.short	(.L_55 - .L_54)
.L_54:
        /*011c*/ 	.word	0x00000000
        /*0120*/ 	.short	0x0007
        /*0122*/ 	.short	0x0038
        /*0124*/ 	.byte	0x00, 0xf5, 0x21, 0x00


	//----- nvinfo : EIATTR_KPARAM_INFO
	.align		4
.L_55:
        /*0128*/ 	.byte	0x04, 0x17
        /*012a*/ 	.short	(.L_57 - .L_56)
.L_56:
        /*012c*/ 	.word	0x00000000
        /*0130*/ 	.short	0x0006
        /*0132*/ 	.short	0x0030
        /*0134*/ 	.byte	0x00, 0xf5, 0x21, 0x00


	//----- nvinfo : EIATTR_KPARAM_INFO
	.align		4
.L_57:
        /*0138*/ 	.byte	0x04, 0x17
        /*013a*/ 	.short	(.L_59 - .L_58)
.L_58:
        /*013c*/ 	.word	0x00000000
        /*0140*/ 	.short	0x0005
        /*0142*/ 	.short	0x0028
        /*0144*/ 	.byte	0x00, 0xf5, 0x21, 0x00


	//----- nvinfo : EIATTR_KPARAM_INFO
	.align		4
.L_59:
        /*0148*/ 	.byte	0x04, 0x17
        /*014a*/ 	.short	(.L_61 - .L_60)
.L_60:
        /*014c*/ 	.word	0x00000000
        /*0150*/ 	.short	0x0004
        /*0152*/ 	.short	0x0020
        /*0154*/ 	.byte	0x00, 0xf5, 0x21, 0x00


	//----- nvinfo : EIATTR_KPARAM_INFO
	.align		4
.L_61:
        /*0158*/ 	.byte	0x04, 0x17
        /*015a*/ 	.short	(.L_63 - .L_62)
.L_62:
        /*015c*/ 	.word	0x00000000
        /*0160*/ 	.short	0x0003
        /*0162*/ 	.short	0x0018
        /*0164*/ 	.byte	0x00, 0xf5, 0x21, 0x00


	//----- nvinfo : EIATTR_KPARAM_INFO
	.align		4
.L_63:
        /*0168*/ 	.byte	0x04, 0x17
        /*016a*/ 	.short	(.L_65 - .L_64)
.L_64:
        /*016c*/ 	.word	0x00000000
        /*0170*/ 	.short	0x0002
        /*0172*/ 	.short	0x0010
        /*0174*/ 	.byte	0x00, 0xf5, 0x21, 0x00


	//----- nvinfo : EIATTR_KPARAM_INFO
	.align		4
.L_65:
        /*0178*/ 	.byte	0x04, 0x17
        /*017a*/ 	.short	(.L_67 - .L_66)
.L_66:
        /*017c*/ 	.word	0x00000000
        /*0180*/ 	.short	0x0001
        /*0182*/ 	.short	0x0008
        /*0184*/ 	.byte	0x00, 0xf5, 0x21, 0x00


	//----- nvinfo : EIATTR_KPARAM_INFO
	.align		4
.L_67:
        /*0188*/ 	.byte	0x04, 0x17
        /*018a*/ 	.short	(.L_69 - .L_68)
.L_68:
        /*018c*/ 	.word	0x00000000
        /*0190*/ 	.short	0x0000
        /*0192*/ 	.short	0x0000
        /*0194*/ 	.byte	0x00, 0xf5, 0x21, 0x00


	//----- nvinfo : EIATTR_SPARSE_MMA_MASK
	.align		4
.L_69:
        /*0198*/ 	.byte	0x03, 0x50
        /*019a*/ 	.short	0x0000


	//----- nvinfo : EIATTR_MAXREG_COUNT
	.align		4
        /*019c*/ 	.byte	0x03, 0x1b
        /*019e*/ 	.short	0x00ff


	//----- nvinfo : EIATTR_MERCURY_ISA_VERSION
	.align		4
        /*01a0*/ 	.byte	0x03, 0x5f
        /*01a2*/ 	.short	0x0101


	//----- nvinfo : EIATTR_VRC_CTA_INIT_COUNT
	.align		4
        /*01a4*/ 	.byte	0x02, 0x4a
	.zero		1
	.zero		1


	//----- nvinfo : EIATTR_EXIT_INSTR_OFFSETS
	.align		4
        /*01a8*/ 	.byte	0x04, 0x1c
        /*01aa*/ 	.short	(.L_71 - .L_70)


	//   ....[0]....
.L_70:
        /*01ac*/ 	.word	0x00002850


	//   ....[1]....
        /*01b0*/ 	.word	0x000033d0


	//   ....[2]....
        /*01b4*/ 	.word	0x00003410


	//   ....[3]....
        /*01b8*/ 	.word	0x00003950


	//----- nvinfo : EIATTR_CRS_STACK_SIZE
	.align		4
.L_71:
        /*01bc*/ 	.byte	0x04, 0x1e
        /*01be*/ 	.short	(.L_73 - .L_72)
.L_72:
        /*01c0*/ 	.word	0x00000000


	//----- nvinfo : EIATTR_CBANK_PARAM_SIZE
	.align		4
.L_73:
        /*01c4*/ 	.byte	0x03, 0x19
        /*01c6*/ 	.short	0x00ac


	//----- nvinfo : EIATTR_PARAM_CBANK
	.align		4
        /*01c8*/ 	.byte	0x04, 0x0a
        /*01ca*/ 	.short	(.L_75 - .L_74)
	.align		4
.L_74:
        /*01cc*/ 	.word	index@(.nv.constant0._Z31update_tiling_unroll_with_rt_ifPfS_S_S_S_S_S_S_S_S_S_S_S_S_S_fiiiPiS0_S0_iii)
        /*01d0*/ 	.short	0x0380
        /*01d2*/ 	.short	0x00ac


	//----- nvinfo : EIATTR_SW_WAR
	.align		4
.L_75:
        /*01d4*/ 	.byte	0x04, 0x36
        /*01d6*/ 	.short	(.L_77 - .L_76)
.L_76:
        /*01d8*/ 	.word	0x00000008
.L_77:


//--------------------- .nv.info._Z13update_tilingPfS_S_S_S_S_S_S_S_S_S_S_S_S_S_fiiiPiS0_S0_iii --------------------------
	.section	.nv.info._Z13update_tilingPfS_S_S_S_S_S_S_S_S_S_S_S_S_S_fiiiPiS0_S0_iii,"",@"SHT_CUDA_INFO"
	.sectionflags	@""
	.align	4


	//----- nvinfo : EIATTR_CUDA_API_VERSION
	.align		4
        /*0000*/ 	.byte	0x04, 0x37
        /*0002*/ 	.short	(.L_79 - .L_78)
.L_78:
        /*0004*/ 	.word	0x00000082


	//----- nvinfo : EIATTR_KPARAM_INFO
	.align		4
.L_79:
        /*0008*/ 	.byte	0x04, 0x17
        /*000a*/ 	.short	(.L_81 - .L_80)
.L_80:
        /*000c*/ 	.word	0x00000000
        /*0010*/ 	.short	0x0018
        /*0012*/ 	.short	0x00a8
        /*0014*/ 	.byte	0x00, 0xf0, 0x11, 0x00


	//----- nvinfo : EIATTR_KPARAM_INFO
	.align		4
.L_81:
        /*0018*/ 	.byte	0x04, 0x17
        /*001a*/ 	.short	(.L_83 - .L_82)
.L_82:
        /*001c*/ 	.word	0x00000000
        /*0020*/ 	.short	0x0017
        /*0022*/ 	.short	0x00a4
        /*0024*/ 	.byte	0x00, 0xf0, 0x11, 0x00


	//----- nvinfo : EIATTR_KPARAM_INFO
	.align		4
.L_83:
        /*0028*/ 	.byte	0x04, 0x17
        /*002a*/ 	.short	(.L_85 - .L_84)
.L_84:
        /*002c*/ 	.word	0x00000000
        /*0030*/ 	.short	0x0016
        /*0032*/ 	.short	0x00a0
        /*0034*/ 	.byte	0x00, 0xf0, 0x11, 0x00


	//----- nvinfo : EIATTR_KPARAM_INFO
	.align		4
.L_85:
        /*0038*/ 	.byte	0x04, 0x17
        /*003a*/ 	.short	(.L_87 - .L_86)
.L_86:
        /*003c*/ 	.word	0x00000000
        /*0040*/ 	.short	0x0015
        /*0042*/ 	.short	0x0098
        /*0044*/ 	.byte	0x00, 0xf5, 0x21, 0x00


	//----- nvinfo : EIATTR_KPARAM_INFO
	.align		4
.L_87:
        /*0048*/ 	.byte	0x04, 0x17
        /*004a*/ 	.short	(.L_89 - .L_88)
.L_88:
        /*004c*/ 	.word	0x00000000
        /*0050*/ 	.short	0x0014
        /*0052*/ 	.short	0x0090
        /*0054*/ 	.byte	0x00, 0xf5, 0x21, 0x00


	//----- nvinfo : EIATTR_KPARAM_INFO
	.align		4
.L_89:
        /*0058*/ 	.byte	0x04, 0x17
        /*005a*/ 	.short	(.L_91 - .L_90)
.L_90:
        /*005c*/ 	.word	0x00000000
        /*0060*/ 	.short	0x0013
        /*0062*/ 	.short	0x0088
        /*0064*/ 	.byte	0x00, 0xf5, 0x21, 0x00


	//----- nvinfo : EIATTR_KPARAM_INFO
	.align		4
.L_91:
        /*0068*/ 	.byte	0x04, 0x17
        /*006a*/ 	.short	(.L_93 - .L_92)
.L_92:
        /*006c*/ 	.word	0x00000000
        /*0070*/ 	.short	0x0012
        /*0072*/ 	.short	0x0084
        /*0074*/ 	.byte	0x00, 0xf0, 0x11, 0x00


	//----- nvinfo : EIATTR_KPARAM_INFO
	.align		4
.L_93:
        /*0078*/ 	.byte	0x04, 0x17
        /*007a*/ 	.short	(.L_95 - .L_94)
.L_94:
        /*007c*/ 	.word	0x00000000
        /*0080*/ 	.short	0x0011
        /*0082*/ 	.short	0x0080
        /*0084*/ 	.byte	0x00, 0xf0, 0x11, 0x00


	//----- nvinfo : EIATTR_KPARAM_INFO
	.align		4
.L_95:
        /*0088*/ 	.byte	0x04, 0x17
        /*008a*/ 	.short	(.L_97 - .L_96)
.L_96:
        /*008c*/ 	.word	0x00000000
        /*0090*/ 	.short	0x0010
        /*0092*/ 	.short	0x007c
        /*0094*/ 	.byte	0x00, 0xf0, 0x11, 0x00


	//----- nvinfo : EIATTR_KPARAM_INFO
	.align		4
.L_97:
        /*0098*/ 	.byte	0x04, 0x17
        /*009a*/ 	.short	(.L_99 - .L_98)
.L_98:
        /*009c*/ 	.word	0x00000000
        /*00a0*/ 	.short	0x000f
        /*00a2*/ 	.short	0x0078
        /*00a4*/ 	.byte	0x00, 0xf0, 0x11, 0x00


	//----- nvinfo : EIATTR_KPARAM_INFO
	.align		4
.L_99:
        /*00a8*/ 	.byte	0x04, 0x17
        /*00aa*/ 	.short	(.L_101 - .L_100)
.L_100:
        /*00ac*/ 	.word	0x00000000
        /*00b0*/ 	.short	0x000e
        /*00b2*/ 	.short	0x0070
        /*00b4*/ 	.byte	0x00, 0xf5, 0x21, 0x00


	//----- nvinfo : EIATTR_KPARAM_INFO
	.align		4
.L_101:
        /*00b8*/ 	.byte	0x04, 0x17
        /*00ba*/ 	.short	(.L_103 - .L_102)
.L_102:
        /*00bc*/ 	.word	0x00000000
        /*00c0*/ 	.short	0x000d
        /*00c2*/ 	.short	0x0068
        /*00c4*/ 	.byte	0x00, 0xf5, 0x21, 0x00


	//----- nvinfo : EIATTR_KPARAM_INFO
	.align		4
.L_103:
        /*00c8*/ 	.byte	0x04, 0x17
        /*00ca*/ 	.short	(.L_105 - .L_104)
.L_104:
        /*00cc*/ 	.word	0x00000000
        /*00d0*/ 	.short	0x000c
        /*00d2*/ 	.short	0x0060
        /*00d4*/ 	.byte	0x00, 0xf5, 0x21, 0x00


	//----- nvinfo : EIATTR_KPARAM_INFO
	.align		4
.L_105:
        /*00d8*/ 	.byte	0x04, 0x17
        /*00da*/ 	.short	(.L_107 - .L_106)
.L_106:
        /*00dc*/ 	.word	0x00000000
        /*00e0*/ 	.short	0x000b
        /*00e2*/ 	.short	0x0058
        /*00e4*/ 	.byte	0x00, 0xf5, 0x21, 0x00


	//----- nvinfo : EIATTR_KPARAM_INFO
	.align		4
.L_107:
        /*00e8*/ 	.byte	0x04, 0x17
        /*00ea*/ 	.short	(.L_109 - .L_108)
.L_108:
        /*00ec*/ 	.word	0x00000000
        /*00f0*/ 	.short	0x000a
        /*00f2*/ 	.short	0x0050
        /*00f4*/ 	.byte	0x00, 0xf5, 0x21, 0x00


	//----- nvinfo : EIATTR_KPARAM_INFO
	.align		4
.L_109:
        /*00f8*/ 	.byte	0x04, 0x17
        /*00fa*/ 	.short	(.L_111 - .L_110)
.L_110:
        /*00fc*/ 	.word	0x00000000
        /*0100*/ 	.short	0x0009
        /*0102*/ 	.short	0x0048
        /*0104*/ 	.byte	0x00, 0xf5, 0x21, 0x00


	//----- nvinfo : EIATTR_KPARAM_INFO
	.align		4
.L_111:
        /*0108*/ 	.byte	0x04, 0x17
        /*010a*/ 	.short	(.L_113 - .L_112)
.L_112:
        /*010c*/ 	.word	0x00000000
        /*0110*/ 	.short	0x0008
        /*0112*/ 	.short	0x0040
        /*0114*/ 	.byte	0x00, 0xf5, 0x21, 0x00


	//----- nvinfo : EIATTR_KPARAM_INFO
	.align		4
.L_113:
        /*0118*/ 	.byte	0x04, 0x17
        /*011a*/ 	.short	(.L_115 - .L_114)
.L_114:
        /*011c*/ 	.word	0x00000000
        /*0120*/ 	.short	0x0007
        /*0122*/ 	.short	0x0038
        /*0124*/ 	.byte	0x00, 0xf5, 0x21, 0x00


	//----- nvinfo : EIATTR_KPARAM_INFO
	.align		4
.L_115:
        /*0128*/ 	.byte	0x04, 0x17
        /*012a*/ 	.short	(.L_117 - .L_116)
.L_116:
        /*012c*/ 	.word	0x00000000
        /*0130*/ 	.short	0x0006
        /*0132*/ 	.short	0x0030
        /*0134*/ 	.byte	0x00, 0xf5, 0x21, 0x00


	//----- nvinfo : EIATTR_KPARAM_INFO
	.align		4
.L_117:
        /*0138*/ 	.byte	0x04, 0x17
        /*013a*/ 	.short	(.L_119 - .L_118)
.L_118:
        /*013c*/ 	.word	0x00000000
        /*0140*/ 	.short	0x0005
        /*0142*/ 	.short	0x0028
        /*0144*/ 	.byte	0x00, 0xf5, 0x21, 0x00


	//----- nvinfo : EIATTR_KPARAM_INFO
	.align		4
.L_119:
        /*0148*/ 	.byte	0x04, 0x17
        /*014a*/ 	.short	(.L_121 - .L_120)
.L_120:
        /*014c*/ 	.word	0x00000000
        /*0150*/ 	.short	0x0004
        /*0152*/ 	.short	0x0020
        /*0154*/ 	.byte	0x00, 0xf5, 0x21, 0x00


	//----- nvinfo : EIATTR_KPARAM_INFO
	.align		4
.L_121:
        /*0158*/ 	.byte	0x04, 0x17
        /*015a*/ 	.short	(.L_123 - .L_122)
.L_122:
        /*015c*/ 	.word	0x00000000
        /*0160*/ 	.short	0x0003
        /*0162*/ 	.short	0x0018
        /*0164*/ 	.byte	0x00, 0xf5, 0x21, 0x00


	//----- nvinfo : EIATTR_KPARAM_INFO
	.align		4
.L_123:
        /*0168*/ 	.byte	0x04, 0x17
        /*016a*/ 	.short	(.L_125 - .L_124)
.L_124:
        /*016c*/ 	.word	0x00000000
        /*0170*/ 	.short	0x0002
        /*0172*/ 	.short	0x0010
        /*0174*/ 	.byte	0x00, 0xf5, 0x21, 0x00


	//----- nvinfo : EIATTR_KPARAM_INFO
	.align		4
.L_125:
        /*0178*/ 	.byte	0x04, 0x17
        /*017a*/ 	.short	(.L_127 - .L_126)
.L_126:
        /*017c*/ 	.word	0x00000000
        /*0180*/ 	.short	0x0001
        /*0182*/ 	.short	0x0008
        /*0184*/ 	.byte	0x00, 0xf5, 0x21, 0x00


	//----- nvinfo : EIATTR_KPARAM_INFO
	.align		4
.L_127:
        /*0188*/ 	.byte	0x04, 0x17
        /*018a*/ 	.short	(.L_129 - .L_128)
.L_128:
        /*018c*/ 	.word	0x00000000
        /*0190*/ 	.short	0x0000
        /*0192*/ 	.short	0x0000
        /*0194*/ 	.byte	0x00, 0xf5, 0x21, 0x00


	//----- nvinfo : EIATTR_SPARSE_MMA_MASK
	.align		4
.L_129:
        /*0198*/ 	.byte	0x03, 0x50
        /*019a*/ 	.short	0x0000


	//----- nvinfo : EIATTR_MAXREG_COUNT
	.align		4
        /*019c*/ 	.byte	0x03, 0x1b
        /*019e*/ 	.short	0x00ff


	//----- nvinfo : EIATTR_MERCURY_ISA_VERSION
	.align		4
        /*01a0*/ 	.byte	0x03, 0x5f
        /*01a2*/ 	.short	0x0101


	//----- nvinfo : EIATTR_VRC_CTA_INIT_COUNT
	.align		4
        /*01a4*/ 	.byte	0x02, 0x4a
	.zero		1
	.zero		1


	//----- nvinfo : EIATTR_EXIT_INSTR_OFFSETS
	.align		4
        /*01a8*/ 	.byte	0x04, 0x1c
        /*01aa*/ 	.short	(.L_131 - .L_130)


	//   ....[0]....
.L_130:
        /*01ac*/ 	.word	0x00001760


	//----- nvinfo : EIATTR_CRS_STACK_SIZE
	.align		4
.L_131:
        /*01b0*/ 	.byte	0x04, 0x1e
        /*01b2*/ 	.short	(.L_133 - .L_132)
.L_132:
        /*01b4*/ 	.word	0x00000000


	//----- nvinfo : EIATTR_CBANK_PARAM_SIZE
	.align		4
.L_133:
        /*01b8*/ 	.byte	0x03, 0x19
        /*01ba*/ 	.short	0x00ac


	//----- nvinfo : EIATTR_PARAM_CBANK
	.align		4
        /*01bc*/ 	.byte	0x04, 0x0a
        /*01be*/ 	.short	(.L_135 - .L_134)
	.align		4
.L_134:
        /*01c0*/ 	.word	index@(.nv.constant0._Z13update_tilingPfS_S_S_S_S_S_S_S_S_S_S_S_S_S_fiiiPiS0_S0_iii)
        /*01c4*/ 	.short	0x0380
        /*01c6*/ 	.short	0x00ac


	//----- nvinfo : EIATTR_SW_WAR
	.align		4
.L_135:
        /*01c8*/ 	.byte	0x04, 0x36
        /*01ca*/ 	.short	(.L_137 - .L_136)
.L_136:
        /*01cc*/ 	.word	0x00000008
.L_137:


//--------------------- .nv.info._Z12update_naivePfS_S_S_S_S_S_S_S_S_S_S_S_S_S_fiii --------------------------
	.section	.nv.info._Z12update_naivePfS_S_S_S_S_S_S_S_S_S_S_S_S_S_fiii,"",@"SHT_CUDA_INFO"
	.sectionflags	@""
	.align	4


	//----- nvinfo : EIATTR_CUDA_API_VERSION
	.align		4
        /*0000*/ 	.byte	0x04, 0x37
        /*0002*/ 	.short	(.L_139 - .L_138)
.L_138:
        /*0004*/ 	.word	0x00000082


	//----- nvinfo : EIATTR_KPARAM_INFO
	.align		4
.L_139:
        /*0008*/ 	.byte	0x04, 0x17
        /*000a*/ 	.short	(.L_141 - .L_140)
.L_140:
        /*000c*/ 	.word	0x00000000
        /*0010*/ 	.short	0x0012
        /*0012*/ 	.short	0x0084
        /*0014*/ 	.byte	0x00, 0xf0, 0x11, 0x00


	//----- nvinfo : EIATTR_KPARAM_INFO
	.align		4
.L_141:
        /*0018*/ 	.byte	0x04, 0x17
        /*001a*/ 	.short	(.L_143 - .L_142)
.L_142:
        /*001c*/ 	.word	0x00000000
        /*0020*/ 	.short	0x0011
        /*0022*/ 	.short	0x0080
        /*0024*/ 	.byte	0x00, 0xf0, 0x11, 0x00


	//----- nvinfo : EIATTR_KPARAM_INFO
	.align		4
.L_143:
        /*0028*/ 	.byte	0x04, 0x17
        /*002a*/ 	.short	(.L_145 - .L_144)
.L_144:
        /*002c*/ 	.word	0x00000000
        /*0030*/ 	.short	0x0010
        /*0032*/ 	.short	0x007c
        /*0034*/ 	.byte	0x00, 0xf0, 0x11, 0x00


	//----- nvinfo : EIATTR_KPARAM_INFO
	.align		4
.L_145:
        /*0038*/ 	.byte	0x04, 0x17
        /*003a*/ 	.short	(.L_147 - .L_146)
.L_146:
        /*003c*/ 	.word	0x00000000
        /*0040*/ 	.short	0x000f
        /*0042*/ 	.short	0x0078
        /*0044*/ 	.byte	0x00, 0xf0, 0x11, 0x00


	//----- nvinfo : EIATTR_KPARAM_INFO
	.align		4
.L_147:
        /*0048*/ 	.byte	0x04, 0x17
        /*004a*/ 	.short	(.L_149 - .L_148)
.L_148:
        /*004c*/ 	.word	0x00000000
        /*0050*/ 	.short	0x000e
        /*0052*/ 	.short	0x0070
        /*0054*/ 	.byte	0x00, 0xf5, 0x21, 0x00


	//----- nvinfo : EIATTR_KPARAM_INFO
	.align		4
.L_149:
        /*0058*/ 	.byte	0x04, 0x17
        /*005a*/ 	.short	(.L_151 - .L_150)
.L_150:
        /*005c*/ 	.word	0x00000000
        /*0060*/ 	.short	0x000d
        /*0062*/ 	.short	0x0068
        /*0064*/ 	.byte	0x00, 0xf5, 0x21, 0x00


	//----- nvinfo : EIATTR_KPARAM_INFO
	.align		4
.L_151:
        /*0068*/ 	.byte	0x04, 0x17
        /*006a*/ 	.short	(.L_153 - .L_152)
.L_152:
        /*006c*/ 	.word	0x00000000
        /*0070*/ 	.short	0x000c
        /*0072*/ 	.short	0x0060
        /*0074*/ 	.byte	0x00, 0xf5, 0x21, 0x00


	//----- nvinfo : EIATTR_KPARAM_INFO
	.align		4
.L_153:
        /*0078*/ 	.byte	0x04, 0x17
        /*007a*/ 	.short	(.L_155 - .L_154)
.L_154:
        /*007c*/ 	.word	0x00000000
        /*0080*/ 	.short	0x000b
        /*0082*/ 	.short	0x0058
        /*0084*/ 	.byte	0x00, 0xf5, 0x21, 0x00


	//----- nvinfo : EIATTR_KPARAM_INFO
	.align		4
.L_155:
        /*0088*/ 	.byte	0x04, 0x17
        /*008a*/ 	.short	(.L_157 - .L_156)
.L_156:
        /*008c*/ 	.word	0x00000000
        /*0090*/ 	.short	0x000a
        /*0092*/ 	.short	0x0050
        /*0094*/ 	.byte	0x00, 0xf5, 0x21, 0x00


	//----- nvinfo : EIATTR_KPARAM_INFO
	.align		4
.L_157:
        /*0098*/ 	.byte	0x04, 0x17
        /*009a*/ 	.short	(.L_159 - .L_158)
.L_158:
        /*009c*/ 	.word	0x00000000
        /*00a0*/ 	.short	0x0009
        /*00a2*/ 	.short	0x0048
        /*00a4*/ 	.byte	0x00, 0xf5, 0x21, 0x00


	//----- nvinfo : EIATTR_KPARAM_INFO
	.align		4
.L_159:
        /*00a8*/ 	.byte	0x04, 0x17
        /*00aa*/ 	.short	(.L_161 - .L_160)
.L_160:
        /*00ac*/ 	.word	0x00000000
        /*00b0*/ 	.short	0x0008
        /*00b2*/ 	.short	0x0040
        /*00b4*/ 	.byte	0x00, 0xf5, 0x21, 0x00


	//----- nvinfo : EIATTR_KPARAM_INFO
	.align		4
.L_161:
        /*00b8*/ 	.byte	0x04, 0x17
        /*00ba*/ 	.short	(.L_163 - .L_162)
.L_162:
        /*00bc*/ 	.word	0x00000000
        /*00c0*/ 	.short	0x0007
        /*00c2*/ 	.short	0x0038
        /*00c4*/ 	.byte	0x00, 0xf5, 0x21, 0x00


	//----- nvinfo : EIATTR_KPARAM_INFO
	.align		4
.L_163:
        /*00c8*/ 	.byte	0x04, 0x17
        /*00ca*/ 	.short	(.L_165 - .L_164)
.L_164:
        /*00cc*/ 	.word	0x00000000
        /*00d0*/ 	.short	0x0006
        /*00d2*/ 	.short	0x0030
        /*00d4*/ 	.byte	0x00, 0xf5, 0x21, 0x00


	//----- nvinfo : EIATTR_KPARAM_INFO
	.align		4
.L_165:
        /*00d8*/ 	.byte	0x04, 0x17
        /*00da*/ 	.short	(.L_167 - .L_166)
.L_166:
        /*00dc*/ 	.word	0x00000000
        /*00e0*/ 	.short	0x0005
        /*00e2*/ 	.short	0x0028
        /*00e4*/ 	.byte	0x00, 0xf5, 0x21, 0x00


	//----- nvinfo : EIATTR_KPARAM_INFO
	.align		4
.L_167:
        /*00e8*/ 	.byte	0x04, 0x17
        /*00ea*/ 	.short	(.L_169 - .L_168)
.L_168:
        /*00ec*/ 	.word	0x00000000
        /*00f0*/ 	.short	0x0004
        /*00f2*/ 	.short	0x0020
        /*00f4*/ 	.byte	0x00, 0xf5, 0x21, 0x00


	//----- nvinfo : EIATTR_KPARAM_INFO
	.align		4
.L_169:
        /*00f8*/ 	.byte	0x04, 0x17
        /*00fa*/ 	.short	(.L_171 - .L_170)
.L_170:
        /*00fc*/ 	.word	0x00000000
        /*0100*/ 	.short	0x0003
        /*0102*/ 	.short	0x0018
        /*0104*/ 	.byte	0x00, 0xf5, 0x21, 0x00


	//----- nvinfo : EIATTR_KPARAM_INFO
	.align		4
.L_171:
        /*0108*/ 	.byte	0x04, 0x17
        /*010a*/ 	.short	(.L_173 - .L_172)
.L_172:
        /*010c*/ 	.word	0x00000000
        /*0110*/ 	.short	0x0002
        /*0112*/ 	.short	0x0010
        /*0114*/ 	.byte	0x00, 0xf5, 0x21, 0x00


	//----- nvinfo : EIATTR_KPARAM_INFO
	.align		4
.L_173:
        /*0118*/ 	.byte	0x04, 0x17
        /*011a*/ 	.short	(.L_175 - .L_174)
.L_174:
        /*011c*/ 	.word	0x00000000
        /*0120*/ 	.short	0x0001
        /*0122*/ 	.short	0x0008
        /*0124*/ 	.byte	0x00, 0xf5, 0x21, 0x00


	//----- nvinfo : EIATTR_KPARAM_INFO
	.align		4
.L_175:
        /*0128*/ 	.byte	0x04, 0x17
        /*012a*/ 	.short	(.L_177 - .L_176)
.L_176:
        /*012c*/ 	.word	0x00000000
        /*0130*/ 	.short	0x0000
        /*0132*/ 	.short	0x0000
        /*0134*/ 	.byte	0x00, 0xf5, 0x21, 0x00


	//----- nvinfo : EIATTR_SPARSE_MMA_MASK
	.align		4
.L_177:
        /*0138*/ 	.byte	0x03, 0x50
        /*013a*/ 	.short	0x0000


	//----- nvinfo : EIATTR_MAXREG_COUNT
	.align		4
        /*013c*/ 	.byte	0x03, 0x1b
        /*013e*/ 	.short	0x00ff


	//----- nvinfo : EIATTR_MERCURY_ISA_VERSION
	.align		4
        /*0140*/ 	.byte	0x03, 0x5f
        /*0142*/ 	.short	0x0101


	//----- nvinfo : EIATTR_VRC_CTA_INIT_COUNT
	.align		4
        /*0144*/ 	.byte	0x02, 0x4a
	.zero		1
	.zero		1


	//----- nvinfo : EIATTR_EXIT_INSTR_OFFSETS
	.align		4
        /*0148*/ 	.byte	0x04, 0x1c
        /*014a*/ 	.short	(.L_179 - .L_178)


	//   ....[0]....
.L_178:
        /*014c*/ 	.word	0x000004a0


	//   ....[1]....
        /*0150*/ 	.word	0x00000a00


	//----- nvinfo : EIATTR_CBANK_PARAM_SIZE
	.align		4
.L_179:
        /*0154*/ 	.byte	0x03, 0x19
        /*0156*/ 	.short	0x0088


	//----- nvinfo : EIATTR_PARAM_CBANK
	.align		4
        /*0158*/ 	.byte	0x04, 0x0a
        /*015a*/ 	.short	(.L_181 - .L_180)
	.align		4
.L_180:
        /*015c*/ 	.word	index@(.nv.constant0._Z12update_naivePfS_S_S_S_S_S_S_S_S_S_S_S_S_S_fiii)
        /*0160*/ 	.short	0x0380
        /*0162*/ 	.short	0x0088


	//----- nvinfo : EIATTR_SW_WAR
	.align		4
.L_181:
        /*0164*/ 	.byte	0x04, 0x36
        /*0166*/ 	.short	(.L_183 - .L_182)
.L_182:
        /*0168*/ 	.word	0x00000008
.L_183:


//--------------------- .nv.callgraph             --------------------------
	.section	.nv.callgraph,"",@"SHT_CUDA_CALLGRAPH"
	.align	4
	.sectionentsize	8
	.align		4
        /*0000*/ 	.word	0x00000000
	.align		4
        /*0004*/ 	.word	0xffffffff
	.align		4
        /*0008*/ 	.word	0x00000000
	.align		4
        /*000c*/ 	.word	0xfffffffe
	.align		4
        /*0010*/ 	.word	0x00000000
	.align		4
        /*0014*/ 	.word	0xfffffffd
	.align		4
        /*0018*/ 	.word	0x00000000
	.align		4
        /*001c*/ 	.word	0xfffffffc


//--------------------- .text._Z31update_tiling_unroll_with_rt_ifPfS_S_S_S_S_S_S_S_S_S_S_S_S_S_fiiiPiS0_S0_iii --------------------------
	.section	.text._Z31update_tiling_unroll_with_rt_ifPfS_S_S_S_S_S_S_S_S_S_S_S_S_S_fiiiPiS0_S0_iii,"ax",@progbits
	.align	128
        .global         _Z31update_tiling_unroll_with_rt_ifPfS_S_S_S_S_S_S_S_S_S_S_S_S_S_fiiiPiS0_S0_iii
        .type           _Z31update_tiling_unroll_with_rt_ifPfS_S_S_S_S_S_S_S_S_S_S_S_S_S_fiiiPiS0_S0_iii,@function
        .size           _Z31update_tiling_unroll_with_rt_ifPfS_S_S_S_S_S_S_S_S_S_S_S_S_S_fiiiPiS0_S0_iii,(.L_x_29 - _Z31update_tiling_unroll_with_rt_ifPfS_S_S_S_S_S_S_S_S_S_S_S_S_S_fiiiPiS0_S0_iii)
        .other          _Z31update_tiling_unroll_with_rt_ifPfS_S_S_S_S_S_S_S_S_S_S_S_S_S_fiiiPiS0_S0_iii,@"STO_CUDA_ENTRY STV_DEFAULT"
_Z31update_tiling_unroll_with_rt_ifPfS_S_S_S_S_S_S_S_S_S_S_S_S_S_fiiiPiS0_S0_iii:
.text._Z31update_tiling_unroll_with_rt_ifPfS_S_S_S_S_S_S_S_S_S_S_S_S_S_fiiiPiS0_S0_iii:
[----:B------:R-:W-:Y:S08]  /*0000*/  LDC R1, c[0x0][0x37c] ;  /* 0x0000df00ff017b82 */ /* 0x000ff00000000800 */
[----:B------:R-:W0:Y:S01]  /*0010*/  LDC.64 R2, c[0x0][0x420] ;  /* 0x00010800ff027b82 */ /* 0x000e220000000a00 */
[----:B------:R-:W1:Y:S01]  /*0020*/  LDCU.64 UR10, c[0x0][0x358] ;  /* 0x00006b00ff0a77ac */ /* 0x000e620008000a00 */
[----:B------:R-:W2:Y:S06]  /*0030*/  LDCU UR9, c[0x0][0x3fc] ;  /* 0x00007f80ff0977ac */ /* 0x000eac0008000800 */
[----:B------:R-:W3:Y:S01]  /*0040*/  S2UR UR4, SR_CTAID.X ;  /* 0x00000000000479c3 */ /* 0x000ee20000002500 */
[----:B------:R-:W4:Y:S01]  /*0050*/  LDCU.64 UR6, c[0x0][0x400] ;  /* 0x00008000ff0677ac */ /* 0x000f220008000a00 */
[----:B0-----:R-:W0:Y:S01]  /*0060*/  I2F.U32.RP R6, R2 ;  /* 0x0000000200067306 */ /* 0x001e220000209000 */
[C---:B------:R-:W-:Y:S01]  /*0070*/  IMAD R0, R2.reuse, R3, RZ ;  /* 0x0000000302007224 */ /* 0x040fe200078e02ff */
[----:B------:R-:W-:-:S04]  /*0080*/  ISETP.NE.U32.AND P2, PT, R2, RZ, PT ;  /* 0x000000ff0200720c */ /* 0x000fc80003f45070 */
[----:B------:R-:W-:Y:S02]  /*0090*/  ISETP.NE.U32.AND P4, PT, R0, RZ, PT ;  /* 0x000000ff0000720c */ /* 0x000fe40003f85070 */
[----:B------:R-:W5:Y:S08]  /*00a0*/  I2F.U32.RP R10, R3 ;  /* 0x00000003000a7306 */ /* 0x000f700000209000 */
[----:B0-----:R-:W0:Y:S08]  /*00b0*/  MUFU.RCP R6, R6 ;  /* 0x0000000600067308 */ /* 0x001e300000001000 */
[----:B------:R-:W1:Y:S08]  /*00c0*/  I2F.U32.RP R11, R0 ;  /* 0x00000000000b7306 */ /* 0x000e700000209000 */
[----:B-----5:R-:W5:Y:S01]  /*00d0*/  MUFU.RCP R10, R10 ;  /* 0x0000000a000a7308 */ /* 0x020f620000001000 */
[----:B0-----:R-:W-:-:S07]  /*00e0*/  IADD3 R4, PT, PT, R6, 0xffffffe, RZ ;  /* 0x0ffffffe06047810 */ /* 0x001fce0007ffe0ff */
[----:B------:R0:W2:Y:S08]  /*00f0*/  F2I.FTZ.U32.TRUNC.NTZ R5, R4 ;  /* 0x0000000400057305 */ /* 0x0000b0000021f000 */
[----:B-1----:R-:W1:Y:S01]  /*0100*/  MUFU.RCP R11, R11 ;  /* 0x0000000b000b7308 */ /* 0x002e620000001000 */
[----:B0-----:R-:W-:Y:S01]  /*0110*/  HFMA2 R4, -RZ, RZ, 0, 0 ;  /* 0x00000000ff047431 */ /* 0x001fe200000001ff */
[----:B-----5:R-:W-:-:S02]  /*0120*/  IADD3 R6, PT, PT, R10, 0xffffffe, RZ ;  /* 0x0ffffffe0a067810 */ /* 0x020fc40007ffe0ff */
[----:B--2---:R-:W-:-:S05]  /*0130*/  IADD3 R7, PT, PT, RZ, -R5, RZ ;  /* 0x80000005ff077210 */ /* 0x004fca0007ffe0ff */
[----:B------:R-:W-:-:S04]  /*0140*/  IMAD R7, R7, R2, RZ ;  /* 0x0000000207077224 */ /* 0x000fc800078e02ff */
[----:B------:R-:W-:Y:S01]  /*0150*/  IMAD.HI.U32 R5, R5, R7, R4 ;  /* 0x0000000705057227 */ /* 0x000fe200078e0004 */
[----:B-1----:R-:W-:Y:S01]  /*0160*/  IADD3 R8, PT, PT, R11, 0xffffffe, RZ ;  /* 0x0ffffffe0b087810 */ /* 0x002fe20007ffe0ff */
[----:B------:R0:W1:Y:S01]  /*0170*/  F2I.FTZ.U32.TRUNC.NTZ R7, R6 ;  /* 0x0000000600077305 */ /* 0x000062000021f000 */
[----:B------:R-:W-:-:S03]  /*0180*/  IADD3 R11, PT, PT, RZ, -R0, RZ ;  /* 0x80000000ff0b7210 */ /* 0x000fc60007ffe0ff */
[----:B---3--:R-:W-:-:S04]  /*0190*/  IMAD.HI.U32 R4, R5, UR4, RZ ;  /* 0x0000000405047c27 */ /* 0x008fc8000f8e00ff */
[----:B------:R2:W3:Y:S01]  /*01a0*/  F2I.FTZ.U32.TRUNC.NTZ R9, R8 ;  /* 0x0000000800097305 */ /* 0x0004e2000021f000 */
[----:B------:R-:W-:Y:S02]  /*01b0*/  IADD3 R5, PT, PT, -R4, RZ, RZ ;  /* 0x000000ff04057210 */ /* 0x000fe40007ffe1ff */
[----:B0-----:R-:W-:-:S03]  /*01c0*/  MOV R6, RZ ;  /* 0x000000ff00067202 */ /* 0x001fc60000000f00 */
[----:B------:R-:W-:Y:S01]  /*01d0*/  IMAD R5, R2, R5, UR4 ;  /* 0x0000000402057e24 */ /* 0x000fe2000f8e0205 */
[----:B-1----:R-:W-:Y:S01]  /*01e0*/  IADD3 R10, PT, PT, RZ, -R7, RZ ;  /* 0x80000007ff0a7210 */ /* 0x002fe20007ffe0ff */
[----:B--2---:R-:W-:-:S03]  /*01f0*/  HFMA2 R8, -RZ, RZ, 0, 0 ;  /* 0x00000000ff087431 */ /* 0x004fc600000001ff */
[----:B------:R-:W-:Y:S01]  /*0200*/  ISETP.GE.U32.AND P0, PT, R5, R2, PT ;  /* 0x000000020500720c */ /* 0x000fe20003f06070 */
[----:B---3--:R-:W-:-:S04]  /*0210*/  IMAD R11, R11, R9, RZ ;  /* 0x000000090b0b7224 */ /* 0x008fc800078e02ff */
[----:B------:R-:W-:-:S08]  /*0220*/  IMAD.HI.U32 R8, R9, R11, R8 ;  /* 0x0000000b09087227 */ /* 0x000fd000078e0008 */
[-C--:B------:R-:W-:Y:S01]  /*0230*/  @P0 IADD3 R5, PT, PT, R5, -R2.reuse, RZ ;  /* 0x8000000205050210 */ /* 0x080fe20007ffe0ff */
[----:B------:R-:W-:Y:S01]  /*0240*/  IMAD.HI.U32 R13, R8, UR4, RZ ;  /* 0x00000004080d7c27 */ /* 0x000fe2000f8e00ff */
[----:B------:R-:W-:Y:S01]  /*0250*/  @P0 IADD3 R4, PT, PT, R4, 0x1, RZ ;  /* 0x0000000104040810 */ /* 0x000fe20007ffe0ff */
[----:B------:R-:W0:Y:S01]  /*0260*/  LDC.64 R8, c[0x0][0x410] ;  /* 0x00010400ff087b82 */ /* 0x000e220000000a00 */
[----:B------:R-:W-:Y:S01]  /*0270*/  ISETP.GE.U32.AND P1, PT, R5, R2, PT ;  /* 0x000000020500720c */ /* 0x000fe20003f26070 */
[----:B------:R-:W-:-:S04]  /*0280*/  IMAD R5, R10, R3, RZ ;  /* 0x000000030a057224 */ /* 0x000fc800078e02ff */
[----:B------:R-:W-:Y:S01]  /*0290*/  IMAD.HI.U32 R7, R7, R5, R6 ;  /* 0x0000000507077227 */ /* 0x000fe200078e0006 */
[----:B------:R-:W-:Y:S01]  /*02a0*/  IADD3 R5, PT, PT, -R13, RZ, RZ ;  /* 0x000000ff0d057210 */ /* 0x000fe20007ffe1ff */
[----:B------:R-:W1:Y:S04]  /*02b0*/  LDC.64 R10, c[0x0][0x418] ;  /* 0x00010600ff0a7b82 */ /* 0x000e680000000a00 */
[----:B------:R-:W-:Y:S02]  /*02c0*/  IMAD R5, R0, R5, UR4 ;  /* 0x0000000400057e24 */ /* 0x000fe4000f8e0205 */
[----:B------:R-:W-:Y:S02]  /*02d0*/  @P1 IADD3 R4, PT, PT, R4, 0x1, RZ ;  /* 0x0000000104041810 */ /* 0x000fe40007ffe0ff */
[----:B------:R-:W-:-:S02]  /*02e0*/  @!P2 LOP3.LUT R4, RZ, R2, RZ, 0x33, !PT ;  /* 0x00000002ff04a212 */ /* 0x000fc400078e33ff */
[----:B------:R-:W-:Y:S02]  /*02f0*/  ISETP.GE.U32.AND P2, PT, R5, R0, PT ;  /* 0x000000000500720c */ /* 0x000fe40003f46070 */
[----:B------:R-:W-:Y:S01]  /*0300*/  ISETP.NE.U32.AND P1, PT, R3, RZ, PT ;  /* 0x000000ff0300720c */ /* 0x000fe20003f25070 */
[----:B------:R-:W-:-:S05]  /*0310*/  IMAD.HI.U32 R7, R7, R4, RZ ;  /* 0x0000000407077227 */ /* 0x000fca00078e00ff */
[----:B------:R-:W-:-:S05]  /*0320*/  IADD3 R7, PT, PT, -R7, RZ, RZ ;  /* 0x000000ff07077210 */ /* 0x000fca0007ffe1ff */
[----:B------:R-:W-:Y:S01]  /*0330*/  IMAD R12, R3, R7, R4 ;  /* 0x00000007030c7224 */ /* 0x000fe200078e0204 */
[----:B------:R-:W-:Y:S01]  /*0340*/  @P2 IADD3 R5, PT, PT, -R0, R5, RZ ;  /* 0x0000000500052210 */ /* 0x000fe20007ffe1ff */
[----:B------:R-:W2:Y:S01]  /*0350*/  LDC.64 R6, c[0x0][0x408] ;  /* 0x00010200ff067b82 */ /* 0x000ea20000000a00 */
[----:B------:R-:W-:Y:S02]  /*0360*/  @P2 IADD3 R13, PT, PT, R13, 0x1, RZ ;  /* 0x000000010d0d2810 */ /* 0x000fe40007ffe0ff */
[----:B------:R-:W-:Y:S02]  /*0370*/  ISETP.GE.U32.AND P0, PT, R12, R3, PT ;  /* 0x000000030c00720c */ /* 0x000fe40003f06070 */
[----:B------:R-:W-:Y:S02]  /*0380*/  ISETP.GE.U32.AND P3, PT, R5, R0, PT ;  /* 0x000000000500720c */ /* 0x000fe40003f66070 */
[----:B------:R-:W-:-:S05]  /*0390*/  IADD3 R5, PT, PT, -R4, RZ, RZ ;  /* 0x000000ff04057210 */ /* 0x000fca0007ffe1ff */
[----:B------:R-:W-:-:S04]  /*03a0*/  IMAD R5, R2, R5, UR4 ;  /* 0x0000000402057e24 */ /* 0x000fc8000f8e0205 */
[-C--:B------:R-:W-:Y:S02]  /*03b0*/  @P0 IADD3 R12, PT, PT, R12, -R3.reuse, RZ ;  /* 0x800000030c0c0210 */ /* 0x080fe40007ffe0ff */
[----:B------:R-:W-:Y:S02]  /*03c0*/  @P3 IADD3 R13, PT, PT, R13, 0x1, RZ ;  /* 0x000000010d0d3810 */ /* 0x000fe40007ffe0ff */
[----:B------:R-:W-:Y:S02]  /*03d0*/  ISETP.GE.U32.AND P0, PT, R12, R3, PT ;  /* 0x000000030c00720c */ /* 0x000fe40003f06070 */
[----:B------:R-:W-:Y:S01]  /*03e0*/  @!P4 LOP3.LUT R13, RZ, R0, RZ, 0x33, !PT ;  /* 0x00000000ff0dc212 */ /* 0x000fe200078e33ff */
[----:B--2---:R-:W-:-:S06]  /*03f0*/  IMAD.WIDE.U32 R6, R5, 0x4, R6 ;  /* 0x0000000405067825 */ /* 0x004fcc00078e0006 */
[----:B------:R-:W2:Y:S04]  /*0400*/  LDG.E R7, desc[UR10][R6.64] ;  /* 0x0000000a06077981 */ /* 0x000ea8000c1e1900 */
[-C--:B------:R-:W-:Y:S02]  /*0410*/  @P0 IADD3 R12, PT, PT, R12, -R3.reuse, RZ ;  /* 0x800000030c0c0210 */ /* 0x080fe40007ffe0ff */
[----:B------:R-:W-:-:S05]  /*0420*/  @!P1 LOP3.LUT R12, RZ, R3, RZ, 0x33, !PT ;  /* 0x00000003ff0c9212 */ /* 0x000fca00078e33ff */
[----:B0-----:R-:W-:-:S04]  /*0430*/  IMAD.WIDE.U32 R2, R12, 0x4, R8 ;  /* 0x000000040c027825 */ /* 0x001fc800078e0008 */
[----:B-1----:R-:W-:Y:S01]  /*0440*/  IMAD.WIDE.U32 R8, R13, 0x4, R10 ;  /* 0x000000040d087825 */ /* 0x002fe200078e000a */
[----:B------:R-:W3:Y:S05]  /*0450*/  LDG.E R5, desc[UR10][R2.64] ;  /* 0x0000000a02057981 */ /* 0x000eea000c1e1900 */
[----:B------:R-:W5:Y:S01]  /*0460*/  LDG.E R8, desc[UR10][R8.64] ;  /* 0x0000000a08087981 */ /* 0x000f62000c1e1900 */
[----:B------:R-:W0:Y:S01]  /*0470*/  S2R R13, SR_TID.X ;  /* 0x00000000000d7919 */ /* 0x000e220000002100 */
[----:B------:R-:W-:Y:S01]  /*0480*/  UIADD3 UR4, UPT, UPT, UR9, -0x2, URZ ;  /* 0xfffffffe09047890 */ /* 0x000fe2000fffe0ff */
[----:B------:R-:W-:Y:S01]  /*0490*/  BSSY.RECONVERGENT B0, `(.L_x_0) ;  /* 0x0000068000007945 */ /* 0x000fe20003800200 */
[----:B----4-:R-:W-:-:S02]  /*04a0*/  UIADD3 UR8, UPT, UPT, UR6, -0x2, URZ ;  /* 0xfffffffe06087890 */ /* 0x010fc4000fffe0ff */
[----:B------:R-:W-:Y:S01]  /*04b0*/  UIMAD UR5, UR9, UR6, URZ ;  /* 0x00000006090572a4 */ /* 0x000fe2000f8e02ff */
[C---:B0-----:R-:W-:Y:S02]  /*04c0*/  LOP3.LUT R0, R13.reuse, 0xf, RZ, 0xc0, !PT ;  /* 0x0000000f0d007812 */ /* 0x041fe400078ec0ff */
[----:B------:R-:W-:Y:S02]  /*04d0*/  ISETP.GT.U32.AND P4, PT, R13, 0x27f, PT ;  /* 0x0000027f0d00780c */ /* 0x000fe40003f84070 */
[----:B------:R-:W-:Y:S02]  /*04e0*/  SHF.R.U32.HI R4, RZ, 0x4, R13 ;  /* 0x00000004ff047819 */ /* 0x000fe4000001160d */
[----:B--2---:R-:W-:Y:S02]  /*04f0*/  IADD3 R11, PT, PT, R0, R7, RZ ;  /* 0x00000007000b7210 */ /* 0x004fe40007ffe0ff */
[----:B------:R-:W-:Y:S02]  /*0500*/  LOP3.LUT R0, R4, 0x3, RZ, 0xc0, !PT ;  /* 0x0000000304007812 */ /* 0x000fe400078ec0ff */
[----:B------:R-:W-:Y:S01]  /*0510*/  ISETP.GT.AND P0, PT, R11, UR4, PT ;  /* 0x000000040b007c0c */ /* 0x000fe2000bf04270 */
[----:B------:R-:W-:-:S03]  /*0520*/  UIADD3 UR4, UPT, UPT, UR7, -0x2, URZ ;  /* 0xfffffffe07047890 */ /* 0x000fc6000fffe0ff */
[----:B------:R-:W-:Y:S02]  /*0530*/  ISETP.GT.AND P0, PT, R11, RZ, !P0 ;  /* 0x000000ff0b00720c */ /* 0x000fe40004704270 */
[----:B---3--:R-:W-:-:S04]  /*0540*/  IADD3 R0, PT, PT, R0, R5, RZ ;  /* 0x0000000500007210 */ /* 0x008fc80007ffe0ff */
[C---:B------:R-:W-:Y:S01]  /*0550*/  ISETP.GT.AND P1, PT, R0.reuse, RZ, P0 ;  /* 0x000000ff0000720c */ /* 0x040fe20000724270 */
[----:B------:R-:W-:Y:S01]  /*0560*/  IMAD R3, R0, UR9, R11 ;  /* 0x0000000900037c24 */ /* 0x000fe2000f8e020b */
[----:B-----5:R-:W-:Y:S02]  /*0570*/  LEA.HI R2, R13, R8, RZ, 0x1a ;  /* 0x000000080d027211 */ /* 0x020fe400078fd0ff */
[----:B------:R-:W-:Y:S01]  /*0580*/  IADD3 R7, PT, PT, R8, 0x9, RZ ;  /* 0x0000000908077810 */ /* 0x000fe20007ffe0ff */
[----:B------:R-:W-:Y:S08]  /*0590*/  @P4 BRA `(.L_x_1) ;  /* 0x00000004005c4947 */ /* 0x000ff00003800000 */
[----:B------:R-:W-:-:S04]  /*05a0*/  ISETP.GT.OR P2, PT, R0, UR8, !P1 ;  /* 0x0000000800007c0c */ /* 0x000fc8000cf44670 */
[----:B------:R-:W-:-:S04]  /*05b0*/  ISETP.LT.OR P2, PT, R2, 0x1, P2 ;  /* 0x000000010200780c */ /* 0x000fc80001741670 */
[----:B------:R-:W-:-:S13]  /*05c0*/  ISETP.GT.OR P2, PT, R2, UR4, P2 ;  /* 0x0000000402007c0c */ /* 0x000fda0009744670 */
[----:B------:R-:W-:Y:S05]  /*05d0*/  @P2 BRA `(.L_x_1) ;  /* 0x00000004004c2947 */ /* 0x000fea0003800000 */
[----:B------:R-:W0:Y:S01]  /*05e0*/  LDC.64 R16, c[0x0][0x3a8] ;  /* 0x0000ea00ff107b82 */ /* 0x000e220000000a00 */
[----:B------:R-:W-:Y:S01]  /*05f0*/  IMAD R9, R2, UR5, R3 ;  /* 0x0000000502097c24 */ /* 0x000fe2000f8e0203 */
[----:B------:R-:W1:Y:S04]  /*0600*/  LDCU UR6, c[0x0][0x3f8] ;  /* 0x00007f00ff0677ac */ /* 0x000e680008000800 */
[C---:B------:R-:W-:Y:S02]  /*0610*/  IADD3 R4, PT, PT, R9.reuse, -UR9, RZ ;  /* 0x8000000909047c10 */ /* 0x040fe4000fffe0ff */
[----:B------:R-:W2:Y:S01]  /*0620*/  LDC.64 R18, c[0x0][0x3a0] ;  /* 0x0000e800ff127b82 */ /* 0x000ea20000000a00 */
[----:B------:R-:W-:-:S07]  /*0630*/  IADD3 R6, PT, PT, R9, -UR5, RZ ;  /* 0x8000000509067c10 */ /* 0x000fce000fffe0ff */
[----:B------:R-:W3:Y:S08]  /*0640*/  LDC.64 R20, c[0x0][0x3e0] ;  /* 0x0000f800ff147b82 */ /* 0x000ef00000000a00 */
[----:B------:R-:W4:Y:S01]  /*0650*/  LDC.64 R10, c[0x0][0x3c8] ;  /* 0x0000f200ff0a7b82 */ /* 0x000f220000000a00 */
[----:B0-----:R-:W-:-:S04]  /*0660*/  IMAD.WIDE R28, R4, 0x4, R16 ;  /* 0x00000004041c7825 */ /* 0x001fc800078e0210 */
[C---:B------:R-:W-:Y:S01]  /*0670*/  IMAD.WIDE R16, R9.reuse, 0x4, R16 ;  /* 0x0000000409107825 */ /* 0x040fe200078e0210 */
[----:B------:R-:W5:Y:S02]  /*0680*/  LDG.E R8, desc[UR10][R28.64] ;  /* 0x0000000a1c087981 */ /* 0x000f64000c1e1900 */
[----:B------:R-:W0:Y:S01]  /*0690*/  LDC.64 R12, c[0x0][0x3b0] ;  /* 0x0000ec00ff0c7b82 */ /* 0x000e220000000a00 */
[--C-:B--2---:R-:W-:Y:S01]  /*06a0*/  IMAD.WIDE R26, R6, 0x4, R18.reuse ;  /* 0x00000004061a7825 */ /* 0x104fe200078e0212 */
[----:B------:R-:W5:Y:S03]  /*06b0*/  LDG.E R23, desc[UR10][R16.64] ;  /* 0x0000000a10177981 */ /* 0x000f66000c1e1900 */
[C---:B------:R-:W-:Y:S01]  /*06c0*/  IMAD.WIDE R18, R9.reuse, 0x4, R18 ;  /* 0x0000000409127825 */ /* 0x040fe200078e0212 */
[----:B------:R-:W2:Y:S02]  /*06d0*/  LDG.E R22, desc[UR10][R26.64] ;  /* 0x0000000a1a167981 */ /* 0x000ea4000c1e1900 */
[----:B------:R-:W1:Y:S02]  /*06e0*/  LDC.64 R14, c[0x0][0x380] ;  /* 0x0000e000ff0e7b82 */ /* 0x000e640000000a00 */
[----:B------:R-:W2:Y:S01]  /*06f0*/  LDG.E R25, desc[UR10][R18.64] ;  /* 0x0000000a12197981 */ /* 0x000ea2000c1e1900 */
[----:B---3--:R-:W-:-:S04]  /*0700*/  IMAD.WIDE R20, R9, 0x4, R20 ;  /* 0x0000000409147825 */ /* 0x008fc800078e0214 */
[C---:B----4-:R-:W-:Y:S02]  /*0710*/  IMAD.WIDE R10, R9.reuse, 0x4, R10 ;  /* 0x00000004090a7825 */ /* 0x050fe400078e020a */
[----:B------:R-:W3:Y:S04]  /*0720*/  LDG.E R20, desc[UR10][R20.64] ;  /* 0x0000000a14147981 */ /* 0x000ee8000c1e1900 */
[----:B------:R-:W4:Y:S01]  /*0730*/  LDG.E R10, desc[UR10][R10.64] ;  /* 0x0000000a0a0a7981 */ /* 0x000f22000c1e1900 */
[----:B0-----:R-:W-:-:S06]  /*0740*/  IMAD.WIDE R12, R9, 0x4, R12 ;  /* 0x00000004090c7825 */ /* 0x001fcc00078e020c */
[----:B------:R-:W4:Y:S01]  /*0750*/  LDG.E R13, desc[UR10][R12.64] ;  /* 0x0000000a0c0d7981 */ /* 0x000f22000c1e1900 */
[----:B-1----:R-:W-:-:S05]  /*0760*/  IMAD.WIDE R14, R9, 0x4, R14 ;  /* 0x00000004090e7825 */ /* 0x002fca00078e020e */
[----:B------:R-:W4:Y:S01]  /*0770*/  LDG.E R24, desc[UR10][R14.64] ;  /* 0x0000000a0e187981 */ /* 0x000f22000c1e1900 */
[----:B-----5:R-:W-:Y:S01]  /*0780*/  FADD R8, R23, R8 ;  /* 0x0000000817087221 */ /* 0x020fe20000000000 */
[----:B--2---:R-:W-:Y:S02]  /*0790*/  FADD R25, R25, R22 ;  /* 0x0000001619197221 */ /* 0x004fe40000000000 */
[----:B------:R-:W0:Y:S02]  /*07a0*/  LDC.64 R22, c[0x0][0x398] ;  /* 0x0000e600ff167b82 */ /* 0x000e240000000a00 */
[----:B------:R-:W-:-:S04]  /*07b0*/  FADD R25, R8, R25 ;  /* 0x0000001908197221 */ /* 0x000fc80000000000 */
[----:B---3--:R-:W-:Y:S02]  /*07c0*/  FFMA R25, -R20, UR6, R25 ;  /* 0x0000000614197c23 */ /* 0x008fe40008000119 */
[----:B------:R-:W1:Y:S02]  /*07d0*/  LDC.64 R20, c[0x0][0x3e8] ;  /* 0x0000fa00ff147b82 */ /* 0x000e640000000a00 */
[----:B----4-:R-:W-:-:S06]  /*07e0*/  FMUL R8, R10, R25 ;  /* 0x000000190a087220 */ /* 0x010fcc0000400000 */
[----:B------:R-:W2:Y:S01]  /*07f0*/  LDC.64 R10, c[0x0][0x3d0] ;  /* 0x0000f400ff0a7b82 */ /* 0x000ea20000000a00 */
[----:B------:R-:W-:-:S07]  /*0800*/  FFMA R27, R13, R24, R8 ;  /* 0x000000180d1b7223 */ /* 0x000fce0000000008 */
[----:B------:R-:W3:Y:S01]  /*0810*/  LDC.64 R24, c[0x0][0x3b8] ;  /* 0x0000ee00ff187b82 */ /* 0x000ee20000000a00 */
[----:B------:R0:W-:Y:S01]  /*0820*/  STG.E desc[UR10][R14.64], R27 ;  /* 0x0000001b0e007986 */ /* 0x0001e2000c10190a */
[----:B-1----:R-:W-:-:S03]  /*0830*/  IMAD.WIDE R20, R9, 0x4, R20 ;  /* 0x0000000409147825 */ /* 0x002fc600078e0214 */
[----:B------:R-:W4:Y:S03]  /*0840*/  LDG.E R8, desc[UR10][R16.64] ;  /* 0x0000000a10087981 */ /* 0x000f26000c1e1900 */
[----:B------:R-:W1:Y:S01]  /*0850*/  LDC.64 R12, c[0x0][0x388] ;  /* 0x0000e200ff0c7b82 */ /* 0x000e620000000a00 */
[----:B------:R5:W4:Y:S01]  /*0860*/  LDG.E R29, desc[UR10][R16.64+-0x4] ;  /* 0xfffffc0a101d7981 */ /* 0x000b22000c1e1900 */
[----:B0-----:R-:W-:-:S03]  /*0870*/  IMAD.WIDE R14, R6, 0x4, R22 ;  /* 0x00000004060e7825 */ /* 0x001fc600078e0216 */
[----:B------:R-:W4:Y:S01]  /*0880*/  LDG.E R20, desc[UR10][R20.64] ;  /* 0x0000000a14147981 */ /* 0x000f22000c1e1900 */
[----:B------:R-:W-:-:S03]  /*0890*/  IMAD.WIDE R26, R9, 0x4, R22 ;  /* 0x00000004091a7825 */ /* 0x000fc600078e0216 */
[----:B------:R0:W4:Y:S01]  /*08a0*/  LDG.E R6, desc[UR10][R14.64] ;  /* 0x0000000a0e067981 */ /* 0x000122000c1e1900 */
[----:B-----5:R-:W5:Y:S03]  /*08b0*/  LDC.64 R16, c[0x0][0x3d8] ;  /* 0x0000f600ff107b82 */ /* 0x020f660000000a00 */
[----:B------:R-:W4:Y:S01]  /*08c0*/  LDG.E R28, desc[UR10][R26.64] ;  /* 0x0000000a1a1c7981 */ /* 0x000f22000c1e1900 */
[----:B--2---:R-:W-:-:S04]  /*08d0*/  IMAD.WIDE R10, R9, 0x4, R10 ;  /* 0x00000004090a7825 */ /* 0x004fc800078e020a */
[C---:B---3--:R-:W-:Y:S01]  /*08e0*/  IMAD.WIDE R24, R9.reuse, 0x4, R24 ;  /* 0x0000000409187825 */ /* 0x048fe200078e0218 */
[----:B0-----:R-:W0:Y:S01]  /*08f0*/  LDC.64 R14, c[0x0][0x3f0] ;  /* 0x0000fc00ff0e7b82 */ /* 0x001e220000000a00 */
[----:B------:R-:W2:Y:S02]  /*0900*/  LDG.E R10, desc[UR10][R10.64] ;  /* 0x0000000a0a0a7981 */ /* 0x000ea4000c1e1900 */
[----:B-1----:R-:W-:Y:S02]  /*0910*/  IMAD.WIDE R12, R9, 0x4, R12 ;  /* 0x00000004090c7825 */ /* 0x002fe400078e020c */
[----:B------:R-:W3:Y:S04]  /*0920*/  LDG.E R24, desc[UR10][R24.64] ;  /* 0x0000000a18187981 */ /* 0x000ee8000c1e1900 */
[----:B------:R-:W3:Y:S01]  /*0930*/  LDG.E R21, desc[UR10][R12.64] ;  /* 0x0000000a0c157981 */ /* 0x000ee2000c1e1900 */
[----:B------:R-:W-:-:S04]  /*0940*/  IMAD.WIDE R22, R4, 0x4, R22 ;  /* 0x0000000404167825 */ /* 0x000fc800078e0216 */
[----:B-----5:R-:W-:-:S04]  /*0950*/  IMAD.WIDE R16, R9, 0x4, R16 ;  /* 0x0000000409107825 */ /* 0x020fc800078e0210 */
[----:B0-----:R-:W-:-:S04]  /*0960*/  IMAD.WIDE R14, R9, 0x4, R14 ;  /* 0x00000004090e7825 */ /* 0x001fc800078e020e */
[----:B----4-:R-:W-:Y:S01]  /*0970*/  FADD R29, R8, R29 ;  /* 0x0000001d081d7221 */ /* 0x010fe20000000000 */
[----:B------:R-:W-:-:S04]  /*0980*/  FADD R6, R28, R6 ;  /* 0x000000061c067221 */ /* 0x000fc80000000000 */
[----:B------:R-:W-:-:S04]  /*0990*/  FADD R29, R6, R29 ;  /* 0x0000001d061d7221 */ /* 0x000fc80000000000 */
[----:B------:R-:W-:-:S04]  /*09a0*/  FFMA R29, -R20, UR6, R29 ;  /* 0x00000006141d7c23 */ /* 0x000fc8000800011d */
[----:B--2---:R-:W-:Y:S02]  /*09b0*/  FMUL R6, R10, R29 ;  /* 0x0000001d0a067220 */ /* 0x004fe40000400000 */
[----:B------:R-:W0:Y:S08]  /*09c0*/  LDC.64 R28, c[0x0][0x3c0] ;  /* 0x0000f000ff1c7b82 */ /* 0x000e300000000a00 */
[----:B------:R-:W1:Y:S01]  /*09d0*/  LDC.64 R10, c[0x0][0x390] ;  /* 0x0000e400ff0a7b82 */ /* 0x000e620000000a00 */
[----:B---3--:R-:W-:-:S05]  /*09e0*/  FFMA R25, R24, R21, R6 ;  /* 0x0000001518197223 */ /* 0x008fca0000000006 */
[----:B------:R2:W-:Y:S04]  /*09f0*/  STG.E desc[UR10][R12.64], R25 ;  /* 0x000000190c007986 */ /* 0x0005e8000c10190a */
[----:B------:R-:W3:Y:S04]  /*0a00*/  LDG.E R4, desc[UR10][R18.64] ;  /* 0x0000000a12047981 */ /* 0x000ee8000c1e1900 */
[----:B------:R-:W3:Y:S04]  /*0a10*/  LDG.E R21, desc[UR10][R18.64+-0x4] ;  /* 0xfffffc0a12157981 */ /* 0x000ee8000c1e1900 */
[----:B------:R-:W2:Y:S04]  /*0a20*/  LDG.E R26, desc[UR10][R26.64] ;  /* 0x0000000a1a1a7981 */ /* 0x000ea8000c1e1900 */
[----:B------:R-:W2:Y:S01]  /*0a30*/  LDG.E R23, desc[UR10][R22.64] ;  /* 0x0000000a16177981 */ /* 0x000ea2000c1e1900 */
[----:B0-----:R-:W-:-:S03]  /*0a40*/  IMAD.WIDE R28, R9, 0x4, R28 ;  /* 0x00000004091c7825 */ /* 0x001fc600078e021c */
[----:B------:R-:W4:Y:S01]  /*0a50*/  LDG.E R15, desc[UR10][R14.64] ;  /* 0x0000000a0e0f7981 */ /* 0x000f22000c1e1900 */
[----:B-1----:R-:W-:-:S03]  /*0a60*/  IMAD.WIDE R10, R9, 0x4, R10 ;  /* 0x00000004090a7825 */ /* 0x002fc600078e020a */
[----:B------:R-:W5:Y:S04]  /*0a70*/  LDG.E R16, desc[UR10][R16.64] ;  /* 0x0000000a10107981 */ /* 0x000f68000c1e1900 */
[----:B------:R-:W5:Y:S04]  /*0a80*/  LDG.E R28, desc[UR10][R28.64] ;  /* 0x0000000a1c1c7981 */ /* 0x000f68000c1e1900 */
[----:B------:R-:W5:Y:S01]  /*0a90*/  LDG.E R9, desc[UR10][R10.64] ;  /* 0x0000000a0a097981 */ /* 0x000f62000c1e1900 */
[----:B---3--:R-:W-:Y:S01]  /*0aa0*/  FADD R4, R4, R21 ;  /* 0x0000001504047221 */ /* 0x008fe20000000000 */
[----:B--2---:R-:W-:-:S04]  /*0ab0*/  FADD R13, R26, R23 ;  /* 0x000000171a0d7221 */ /* 0x004fc80000000000 */
[----:B------:R-:W-:-:S04]  /*0ac0*/  FADD R4, R4, R13 ;  /* 0x0000000d04047221 */ /* 0x000fc80000000000 */
[----:B----4-:R-:W-:-:S04]  /*0ad0*/  FFMA R13, -R15, UR6, R4 ;  /* 0x000000060f0d7c23 */ /* 0x010fc80008000104 */
[----:B-----5:R-:W-:-:S04]  /*0ae0*/  FMUL R13, R16, R13 ;  /* 0x0000000d100d7220 */ /* 0x020fc80000400000 */
[----:B------:R-:W-:-:S05]  /*0af0*/  FFMA R9, R28, R9, R13 ;  /* 0x000000091c097223 */ /* 0x000fca000000000d */
[----:B------:R0:W-:Y:S02]  /*0b00*/  STG.E desc[UR10][R10.64], R9 ;  /* 0x000000090a007986 */ /* 0x0001e4000c10190a */
.L_x_1:
[----:B------:R-:W-:Y:S05]  /*0b10*/  BSYNC.RECONVERGENT B0 ;  /* 0x0000000000007941 */ /* 0x000fea0003800200 */
.L_x_0:
[C---:B------:R-:W-:Y:S01]  /*0b20*/  IADD3 R4, PT, PT, R2.reuse, 0x4, RZ ;  /* 0x0000000402047810 */ /* 0x040fe20007ffe0ff */
[----:B------:R-:W-:Y:S01]  /*0b30*/  BSSY.RECONVERGENT B0, `(.L_x_2) ;  /* 0x000005d000007945 */ /* 0x000fe20003800200 */
[----:B------:R-:W-:Y:S02]  /*0b40*/  IADD3 R6, PT, PT, R2, 0x8, RZ ;  /* 0x0000000802067810 */ /* 0x000fe40007ffe0ff */
[-C--:B------:R-:W-:Y:S02]  /*0b50*/  ISETP.GT.AND P3, PT, R4, R7.reuse, PT ;  /* 0x000000070400720c */ /* 0x080fe40003f64270 */
[----:B------:R-:W-:Y:S02]  /*0b60*/  ISETP.GT.AND P2, PT, R6, R7, PT ;  /* 0x000000070600720c */ /* 0x000fe40003f44270 */
[----:B------:R-:W-:-:S09]  /*0b70*/  IADD3 R5, PT, PT, R5, 0x9, RZ ;  /* 0x0000000905057810 */ /* 0x000fd20007ffe0ff */
[----:B------:R-:W-:Y:S05]  /*0b80*/  @P3 BRA `(.L_x_3) ;  /* 0x00000004005c3947 */ /* 0x000fea0003800000 */
[----:B------:R-:W-:-:S04]  /*0b90*/  ISETP.GT.OR P5, PT, R0, UR8, !P1 ;  /* 0x0000000800007c0c */ /* 0x000fc8000cfa4670 */
[----:B------:R-:W-:-:S04]  /*0ba0*/  ISETP.LT.OR P5, PT, R2, -0x3, P5 ;  /* 0xfffffffd0200780c */ /* 0x000fc80002fa1670 */
[----:B------:R-:W-:-:S13]  /*0bb0*/  ISETP.GT.OR P5, PT, R4, UR4, P5 ;  /* 0x0000000404007c0c */ /* 0x000fda000afa4670 */
[----:B------:R-:W-:Y:S05]  /*0bc0*/  @P5 BRA `(.L_x_3) ;  /* 0x00000004004c5947 */ /* 0x000fea0003800000 */
[----:B0-----:R-:W0:Y:S01]  /*0bd0*/  LDC.64 R8, c[0x0][0x3a0] ;  /* 0x0000e800ff087b82 */ /* 0x001e220000000a00 */
        /* <DEDUP_REMOVED lines=8> */
[----:B------:R-:W-:Y:S02]  /*0c60*/  IMAD.WIDE R8, R25, 0x4, R8 ;  /* 0x0000000419087825 */ /* 0x000fe400078e0208 */
[----:B------:R-:W5:Y:S01]  /*0c70*/  LDG.E R19, desc[UR10][R18.64] ;  /* 0x0000000a12137981 */ /* 0x000f62000c1e1900 */
[----:B------:R-:W0:Y:S01]  /*0c80*/  LDC.64 R16, c[0x0][0x3b0] ;  /* 0x0000ec00ff107b82 */ /* 0x000e220000000a00 */
[----:B--2---:R-:W-:-:S04]  /*0c90*/  IMAD.WIDE R20, R23, 0x4, R28 ;  /* 0x0000000417147825 */ /* 0x004fc800078e021c */
[C---:B------:R-:W-:Y:S01]  /*0ca0*/  IMAD.WIDE R28, R25.reuse, 0x4, R28 ;  /* 0x00000004191c7825 */ /* 0x040fe200078e021c */
[----:B------:R-:W2:Y:S02]  /*0cb0*/  LDG.E R7, desc[UR10][R20.64] ;  /* 0x0000000a14077981 */ /* 0x000ea4000c1e1900 */
[----:B------:R-:W1:Y:S02]  /*0cc0*/  LDC.64 R14, c[0x0][0x380] ;  /* 0x0000e000ff0e7b82 */ /* 0x000e640000000a00 */
[----:B------:R-:W2:Y:S01]  /*0cd0*/  LDG.E R18, desc[UR10][R28.64] ;  /* 0x0000000a1c127981 */ /* 0x000ea2000c1e1900 */
[----:B---3--:R-:W-:-:S03]  /*0ce0*/  IMAD.WIDE R12, R25, 0x4, R12 ;  /* 0x00000004190c7825 */ /* 0x008fc600078e020c */
[----:B------:R-:W5:Y:S01]  /*0cf0*/  LDG.E R20, desc[UR10][R8.64] ;  /* 0x0000000a08147981 */ /* 0x000f62000c1e1900 */
[----:B----4-:R-:W-:-:S03]  /*0d00*/  IMAD.WIDE R10, R25, 0x4, R10 ;  /* 0x00000004190a7825 */ /* 0x010fc600078e020a */
[----:B------:R3:W4:Y:S04]  /*0d10*/  LDG.E R21, desc[UR10][R12.64] ;  /* 0x0000000a0c157981 */ /* 0x000728000c1e1900 */
[----:B------:R1:W4:Y:S01]  /*0d20*/  LDG.E R22, desc[UR10][R10.64] ;  /* 0x0000000a0a167981 */ /* 0x000322000c1e1900 */
[C---:B0-----:R-:W-:Y:S01]  /*0d30*/  IMAD.WIDE R16, R25.reuse, 0x4, R16 ;  /* 0x0000000419107825 */ /* 0x041fe200078e0210 */
[----:B---3--:R-:W0:Y:S05]  /*0d40*/  LDC.64 R12, c[0x0][0x398] ;  /* 0x0000e600ff0c7b82 */ /* 0x008e2a0000000a00 */
[----:B------:R-:W3:Y:S01]  /*0d50*/  LDG.E R17, desc[UR10][R16.64] ;  /* 0x0000000a10117981 */ /* 0x000ee2000c1e1900 */
[----:B-1----:R-:W-:-:S05]  /*0d60*/  IMAD.WIDE R10, R25, 0x4, R14 ;  /* 0x00000004190a7825 */ /* 0x002fca00078e020e */
[----:B------:R-:W3:Y:S01]  /*0d70*/  LDG.E R14, desc[UR10][R10.64] ;  /* 0x0000000a0a0e7981 */ /* 0x000ee2000c1e1900 */
[----:B0-----:R-:W-:-:S04]  /*0d80*/  IMAD.WIDE R26, R27, 0x4, R12 ;  /* 0x000000041b1a7825 */ /* 0x001fc800078e020c */
[----:B--2---:R-:W-:Y:S01]  /*0d90*/  FADD R7, R18, R7 ;  /* 0x0000000712077221 */ /* 0x004fe20000000000 */
[----:B-----5:R-:W-:Y:S02]  /*0da0*/  FADD R20, R20, R19 ;  /* 0x0000001314147221 */ /* 0x020fe40000000000 */
[----:B------:R-:W0:Y:S02]  /*0db0*/  LDC.64 R18, c[0x0][0x3d0] ;  /* 0x0000f400ff127b82 */ /* 0x000e240000000a00 */
[----:B------:R-:W-:-:S04]  /*0dc0*/  FADD R20, R7, R20 ;  /* 0x0000001407147221 */ /* 0x000fc80000000000 */
[----:B----4-:R-:W-:-:S04]  /*0dd0*/  FFMA R21, -R21, UR6, R20 ;  /* 0x0000000615157c23 */ /* 0x010fc80008000114 */
[----:B------:R-:W-:Y:S02]  /*0de0*/  FMUL R22, R22, R21 ;  /* 0x0000001516167220 */ /* 0x000fe40000400000 */
[----:B------:R-:W1:Y:S02]  /*0df0*/  LDC.64 R20, c[0x0][0x3e8] ;  /* 0x0000fa00ff147b82 */ /* 0x000e640000000a00 */
[----:B---3--:R-:W-:-:S06]  /*0e00*/  FFMA R7, R17, R14, R22 ;  /* 0x0000000e11077223 */ /* 0x008fcc0000000016 */
[----:B------:R-:W2:Y:S08]  /*0e10*/  LDC.64 R14, c[0x0][0x3b8] ;  /* 0x0000ee00ff0e7b82 */ /* 0x000eb00000000a00 */
[----:B------:R-:W3:Y:S01]  /*0e20*/  LDC.64 R16, c[0x0][0x388] ;  /* 0x0000e200ff107b82 */ /* 0x000ee20000000a00 */
[----:B------:R4:W-:Y:S04]  /*0e30*/  STG.E desc[UR10][R10.64], R7 ;  /* 0x000000070a007986 */ /* 0x0009e8000c10190a */
[----:B------:R-:W5:Y:S01]  /*0e40*/  LDG.E R24, desc[UR10][R26.64] ;  /* 0x0000000a1a187981 */ /* 0x000f62000c1e1900 */
[----:B-1----:R-:W-:-:S03]  /*0e50*/  IMAD.WIDE R20, R25, 0x4, R20 ;  /* 0x0000000419147825 */ /* 0x002fc600078e0214 */
[----:B------:R-:W5:Y:S01]  /*0e60*/  LDG.E R22, desc[UR10][R28.64] ;  /* 0x0000000a1c167981 */ /* 0x000f62000c1e1900 */
[----:B----4-:R-:W-:-:S03]  /*0e70*/  IMAD.WIDE R10, R25, 0x4, R12 ;  /* 0x00000004190a7825 */ /* 0x010fc600078e020c */
[----:B------:R-:W5:Y:S04]  /*0e80*/  LDG.E R7, desc[UR10][R28.64+-0x4] ;  /* 0xfffffc0a1c077981 */ /* 0x000f68000c1e1900 */
[----:B------:R-:W4:Y:S01]  /*0e90*/  LDG.E R27, desc[UR10][R10.64] ;  /* 0x0000000a0a1b7981 */ /* 0x000f22000c1e1900 */
[----:B0-----:R-:W-:-:S03]  /*0ea0*/  IMAD.WIDE R18, R25, 0x4, R18 ;  /* 0x0000000419127825 */ /* 0x001fc600078e0212 */
[----:B------:R-:W4:Y:S01]  /*0eb0*/  LDG.E R20, desc[UR10][R20.64] ;  /* 0x0000000a14147981 */ /* 0x000f22000c1e1900 */
[----:B--2---:R-:W-:-:S03]  /*0ec0*/  IMAD.WIDE R14, R25, 0x4, R14 ;  /* 0x00000004190e7825 */ /* 0x004fc600078e020e */
[----:B------:R-:W2:Y:S01]  /*0ed0*/  LDG.E R18, desc[UR10][R18.64] ;  /* 0x0000000a12127981 */ /* 0x000ea2000c1e1900 */
[----:B---3--:R-:W-:-:S03]  /*0ee0*/  IMAD.WIDE R16, R25, 0x4, R16 ;  /* 0x0000000419107825 */ /* 0x008fc600078e0210 */
[----:B------:R-:W3:Y:S04]  /*0ef0*/  LDG.E R15, desc[UR10][R14.64] ;  /* 0x0000000a0e0f7981 */ /* 0x000ee8000c1e1900 */
[----:B------:R-:W3:Y:S01]  /*0f00*/  LDG.E R28, desc[UR10][R16.64] ;  /* 0x0000000a101c7981 */ /* 0x000ee2000c1e1900 */
[----:B------:R-:W-:-:S04]  /*0f10*/  IMAD.WIDE R12, R23, 0x4, R12 ;  /* 0x00000004170c7825 */ /* 0x000fc800078e020c */
[----:B-----5:R-:W-:Y:S01]  /*0f20*/  FADD R7, R22, R7 ;  /* 0x0000000716077221 */ /* 0x020fe20000000000 */
[----:B----4-:R-:W-:Y:S02]  /*0f30*/  FADD R24, R27, R24 ;  /* 0x000000181b187221 */ /* 0x010fe40000000000 */
[----:B------:R-:W0:Y:S02]  /*0f40*/  LDC.64 R26, c[0x0][0x3f0] ;  /* 0x0000fc00ff1a7b82 */ /* 0x000e240000000a00 */
[----:B------:R-:W-:-:S04]  /*0f50*/  FADD R7, R24, R7 ;  /* 0x0000000718077221 */ /* 0x000fc80000000000 */
[----:B------:R-:W-:-:S04]  /*0f60*/  FFMA R7, -R20, UR6, R7 ;  /* 0x0000000614077c23 */ /* 0x000fc80008000107 */
[----:B--2---:R-:W-:Y:S02]  /*0f70*/  FMUL R20, R18, R7 ;  /* 0x0000000712147220 */ /* 0x004fe40000400000 */
[----:B------:R-:W1:Y:S02]  /*0f80*/  LDC.64 R18, c[0x0][0x3d8] ;  /* 0x0000f600ff127b82 */ /* 0x000e640000000a00 */
[----:B---3--:R-:W-:-:S06]  /*0f90*/  FFMA R29, R15, R28, R20 ;  /* 0x0000001c0f1d7223 */ /* 0x008fcc0000000014 */
[----:B------:R-:W2:Y:S08]  /*0fa0*/  LDC.64 R20, c[0x0][0x3c0] ;  /* 0x0000f000ff147b82 */ /* 0x000eb00000000a00 */
[----:B------:R-:W3:Y:S01]  /*0fb0*/  LDC.64 R14, c[0x0][0x390] ;  /* 0x0000e400ff0e7b82 */ /* 0x000ee20000000a00 */
[----:B------:R4:W-:Y:S01]  /*0fc0*/  STG.E desc[UR10][R16.64], R29 ;  /* 0x0000001d10007986 */ /* 0x0009e2000c10190a */
[----:B0-----:R-:W-:-:S03]  /*0fd0*/  IMAD.WIDE R26, R25, 0x4, R26 ;  /* 0x00000004191a7825 */ /* 0x001fc600078e021a */
[----:B------:R-:W5:Y:S04]  /*0fe0*/  LDG.E R7, desc[UR10][R8.64] ;  /* 0x0000000a08077981 */ /* 0x000f68000c1e1900 */
[----:B------:R-:W5:Y:S04]  /*0ff0*/  LDG.E R22, desc[UR10][R8.64+-0x4] ;  /* 0xfffffc0a08167981 */ /* 0x000f68000c1e1900 */
[----:B------:R-:W5:Y:S04]  /*1000*/  LDG.E R10, desc[UR10][R10.64] ;  /* 0x0000000a0a0a7981 */ /* 0x000f68000c1e1900 */
[----:B------:R-:W5:Y:S01]  /*1010*/  LDG.E R13, desc[UR10][R12.64] ;  /* 0x0000000a0c0d7981 */ /* 0x000f62000c1e1900 */
[----:B-1----:R-:W-:-:S03]  /*1020*/  IMAD.WIDE R18, R25, 0x4, R18 ;  /* 0x0000000419127825 */ /* 0x002fc600078e0212 */
[----:B------:R-:W5:Y:S01]  /*1030*/  LDG.E R26, desc[UR10][R26.64] ;  /* 0x0000000a1a1a7981 */ /* 0x000f62000c1e1900 */
[----:B--2---:R-:W-:-:S03]  /*1040*/  IMAD.WIDE R20, R25, 0x4, R20 ;  /* 0x0000000419147825 */ /* 0x004fc600078e0214 */
[----:B------:R-:W2:Y:S01]  /*1050*/  LDG.E R18, desc[UR10][R18.64] ;  /* 0x0000000a12127981 */ /* 0x000ea2000c1e1900 */
[----:B---3--:R-:W-:-:S03]  /*1060*/  IMAD.WIDE R14, R25, 0x4, R14 ;  /* 0x00000004190e7825 */ /* 0x008fc600078e020e */
[----:B------:R-:W3:Y:S04]  /*1070*/  LDG.E R20, desc[UR10][R20.64] ;  /* 0x0000000a14147981 */ /* 0x000ee8000c1e1900 */
[----:B----4-:R-:W3:Y:S01]  /*1080*/  LDG.E R17, desc[UR10][R14.64] ;  /* 0x0000000a0e117981 */ /* 0x010ee2000c1e1900 */
[----:B-----5:R-:W-:Y:S01]  /*1090*/  FADD R7, R7, R22 ;  /* 0x0000001607077221 */ /* 0x020fe20000000000 */
[----:B------:R-:W-:-:S04]  /*10a0*/  FADD R10, R10, R13 ;  /* 0x0000000d0a0a7221 */ /* 0x000fc80000000000 */
[----:B------:R-:W-:-:S04]  /*10b0*/  FADD R7, R7, R10 ;  /* 0x0000000a07077221 */ /* 0x000fc80000000000 */
[----:B------:R-:W-:-:S04]  /*10c0*/  FFMA R7, -R26, UR6, R7 ;  /* 0x000000061a077c23 */ /* 0x000fc80008000107 */
[----:B--2---:R-:W-:-:S04]  /*10d0*/  FMUL R7, R18, R7 ;  /* 0x0000000712077220 */ /* 0x004fc80000400000 */
[----:B---3--:R-:W-:-:S05]  /*10e0*/  FFMA R7, R20, R17, R7 ;  /* 0x0000001114077223 */ /* 0x008fca0000000007 */
[----:B------:R1:W-:Y:S02]  /*10f0*/  STG.E desc[UR10][R14.64], R7 ;  /* 0x000000070e007986 */ /* 0x0003e4000c10190a */
.L_x_3:
[----:B------:R-:W-:Y:S05]  /*1100*/  BSYNC.RECONVERGENT B0 ;  /* 0x0000000000007941 */ /* 0x000fea0003800200 */
.L_x_2:
[----:B------:R-:W-:Y:S04]  /*1110*/  BSSY.RECONVERGENT B0, `(.L_x_4) ;  /* 0x0000059000007945 */ /* 0x000fe80003800200 */
[----:B------:R-:W-:Y:S05]  /*1120*/  @P2 BRA `(.L_x_5) ;  /* 0x00000004005c2947 */ /* 0x000fea0003800000 */
[----:B------:R-:W-:-:S04]  /*1130*/  ISETP.GT.OR P1, PT, R0, UR8, !P1 ;  /* 0x0000000800007c0c */ /* 0x000fc8000cf24670 */
[----:B------:R-:W-:-:S04]  /*1140*/  ISETP.LT.OR P1, PT, R2, -0x7, P1 ;  /* 0xfffffff90200780c */ /* 0x000fc80000f21670 */
[----:B------:R-:W-:-:S13]  /*1150*/  ISETP.GT.OR P1, PT, R6, UR4, P1 ;  /* 0x0000000406007c0c */ /* 0x000fda0008f24670 */
[----:B------:R-:W-:Y:S05]  /*1160*/  @P1 BRA `(.L_x_5) ;  /* 0x00000004004c1947 */ /* 0x000fea0003800000 */
[----:B0-----:R-:W0:Y:S01]  /*1170*/  LDC.64 R8, c[0x0][0x3a0] ;  /* 0x0000e800ff087b82 */ /* 0x001e220000000a00 */
[----:B------:R-:W-:Y:S01]  /*1180*/  IMAD R25, R6, UR5, R3 ;  /* 0x0000000506197c24 */ /* 0x000fe2000f8e0203 */
[----:B------:R-:W2:Y:S04]  /*1190*/  LDCU UR6, c[0x0][0x3f8] ;  /* 0x00007f00ff0677ac */ /* 0x000ea80008000800 */
[C---:B------:R-:W-:Y:S02]  /*11a0*/  IADD3 R27, PT, PT, R25.reuse, -UR5, RZ ;  /* 0x80000005191b7c10 */ /* 0x040fe4000fffe0ff */
[----:B------:R-:W3:Y:S01]  /*11b0*/  LDC.64 R28, c[0x0][0x3a8] ;  /* 0x0000ea00ff1c7b82 */ /* 0x000ee20000000a00 */
[----:B------:R-:W-:-:S07]  /*11c0*/  IADD3 R23, PT, PT, R25, -UR9, RZ ;  /* 0x8000000919177c10 */ /* 0x000fce000fffe0ff */
[----:B------:R-:W4:Y:S08]  /*11d0*/  LDC.64 R12, c[0x0][0x3e0] ;  /* 0x0000f800ff0c7b82 */ /* 0x000f300000000a00 */
[----:B------:R-:W5:Y:S01]  /*11e0*/  LDC.64 R10, c[0x0][0x3c8] ;  /* 0x0000f200ff0a7b82 */ /* 0x000f620000000a00 */
[----:B0-----:R-:W-:-:S04]  /*11f0*/  IMAD.WIDE R18, R27, 0x4, R8 ;  /* 0x000000041b127825 */ /* 0x001fc800078e0208 */
[----:B------:R-:W-:Y:S02]  /*1200*/  IMAD.WIDE R8, R25, 0x4, R8 ;  /* 0x0000000419087825 */ /* 0x000fe400078e0208 */
[----:B------:R-:W2:Y:S01]  /*1210*/  LDG.E R19, desc[UR10][R18.64] ;  /* 0x0000000a12137981 */ /* 0x000ea2000c1e1900 */
[----:B------:R-:W0:Y:S01]  /*1220*/  LDC.64 R16, c[0x0][0x3b0] ;  /* 0x0000ec00ff107b82 */ /* 0x000e220000000a00 */
[----:B---3--:R-:W-:-:S04]  /*1230*/  IMAD.WIDE R20, R23, 0x4, R28 ;  /* 0x0000000417147825 */ /* 0x008fc800078e021c */
[C---:B------:R-:W-:Y:S01]  /*1240*/  IMAD.WIDE R28, R25.reuse, 0x4, R28 ;  /* 0x00000004191c7825 */ /* 0x040fe200078e021c */
[----:B-1----:R-:W3:Y:S02]  /*1250*/  LDG.E R7, desc[UR10][R20.64] ;  /* 0x0000000a14077981 */ /* 0x002ee4000c1e1900 */
[----:B------:R-:W1:Y:S02]  /*1260*/  LDC.64 R14, c[0x0][0x380] ;  /* 0x0000e000ff0e7b82 */ /* 0x000e640000000a00 */
[----:B------:R-:W3:Y:S01]  /*1270*/  LDG.E R18, desc[UR10][R28.64] ;  /* 0x0000000a1c127981 */ /* 0x000ee2000c1e1900 */
[----:B----4-:R-:W-:-:S03]  /*1280*/  IMAD.WIDE R12, R25, 0x4, R12 ;  /* 0x00000004190c7825 */ /* 0x010fc600078e020c */
[----:B------:R-:W2:Y:S01]  /*1290*/  LDG.E R20, desc[UR10][R8.64] ;  /* 0x0000000a08147981 */ /* 0x000ea2000c1e1900 */
[----:B-----5:R-:W-:-:S03]  /*12a0*/  IMAD.WIDE R10, R25, 0x4, R10 ;  /* 0x00000004190a7825 */ /* 0x020fc600078e020a */
[----:B------:R4:W5:Y:S04]  /*12b0*/  LDG.E R21, desc[UR10][R12.64] ;  /* 0x0000000a0c157981 */ /* 0x000968000c1e1900 */
[----:B------:R1:W5:Y:S01]  /*12c0*/  LDG.E R22, desc[UR10][R10.64] ;  /* 0x0000000a0a167981 */ /* 0x000362000c1e1900 */
[C---:B0-----:R-:W-:Y:S01]  /*12d0*/  IMAD.WIDE R16, R25.reuse, 0x4, R16 ;  /* 0x0000000419107825 */ /* 0x041fe200078e0210 */
[----:B----4-:R-:W0:Y:S05]  /*12e0*/  LDC.64 R12, c[0x0][0x398] ;  /* 0x0000e600ff0c7b82 */ /* 0x010e2a0000000a00 */
[----:B------:R-:W4:Y:S01]  /*12f0*/  LDG.E R17, desc[UR10][R16.64] ;  /* 0x0000000a10117981 */ /* 0x000f22000c1e1900 */
[----:B-1----:R-:W-:-:S05]  /*1300*/  IMAD.WIDE R10, R25, 0x4, R14 ;  /* 0x00000004190a7825 */ /* 0x002fca00078e020e */
[----:B------:R-:W4:Y:S01]  /*1310*/  LDG.E R14, desc[UR10][R10.64] ;  /* 0x0000000a0a0e7981 */ /* 0x000f22000c1e1900 */
[----:B0-----:R-:W-:-:S04]  /*1320*/  IMAD.WIDE R26, R27, 0x4, R12 ;  /* 0x000000041b1a7825 */ /* 0x001fc800078e020c */
[----:B---3--:R-:W-:Y:S01]  /*1330*/  FADD R7, R18, R7 ;  /* 0x0000000712077221 */ /* 0x008fe20000000000 */
[----:B--2---:R-:W-:Y:S02]  /*1340*/  FADD R20, R20, R19 ;  /* 0x0000001314147221 */ /* 0x004fe40000000000 */
[----:B------:R-:W0:Y:S02]  /*1350*/  LDC.64 R18, c[0x0][0x3d0] ;  /* 0x0000f400ff127b82 */ /* 0x000e240000000a00 */
[----:B------:R-:W-:-:S04]  /*1360*/  FADD R20, R7, R20 ;  /* 0x0000001407147221 */ /* 0x000fc80000000000 */
[----:B-----5:R-:W-:-:S04]  /*1370*/  FFMA R21, -R21, UR6, R20 ;  /* 0x0000000615157c23 */ /* 0x020fc80008000114 */
[----:B------:R-:W-:Y:S02]  /*1380*/  FMUL R22, R22, R21 ;  /* 0x0000001516167220 */ /* 0x000fe40000400000 */
[----:B------:R-:W1:Y:S02]  /*1390*/  LDC.64 R20, c[0x0][0x3e8] ;  /* 0x0000fa00ff147b82 */ /* 0x000e640000000a00 */
[----:B----4-:R-:W-:-:S06]  /*13a0*/  FFMA R7, R17, R14, R22 ;  /* 0x0000000e11077223 */ /* 0x010fcc0000000016 */
        /* <DEDUP_REMOVED lines=47> */
.L_x_5:
[----:B------:R-:W-:Y:S05]  /*16a0*/  BSYNC.RECONVERGENT B0 ;  /* 0x0000000000007941 */ /* 0x000fea0003800200 */
.L_x_4:
[----:B------:R-:W-:Y:S01]  /*16b0*/  IADD3 R8, PT, PT, R0, 0x4, RZ ;  /* 0x0000000400087810 */ /* 0x000fe20007ffe0ff */
[----:B------:R-:W-:Y:S03]  /*16c0*/  BSSY.RECONVERGENT B0, `(.L_x_6) ;  /* 0x0000116000007945 */ /* 0x000fe60003800200 */
[----:B------:R-:W-:-:S13]  /*16d0*/  ISETP.GT.AND P1, PT, R8, R5, PT ;  /* 0x000000050800720c */ /* 0x000fda0003f24270 */
[----:B------:R-:W-:Y:S05]  /*16e0*/  @P1 BRA `(.L_x_7) ;  /* 0x00000010004c1947 */ /* 0x000fea0003800000 */
[----:B0-----:R-:W-:Y:S01]  /*16f0*/  MOV R10, UR9 ;  /* 0x00000009000a7c02 */ /* 0x001fe20008000f00 */
[----:B------:R-:W-:Y:S01]  /*1700*/  BSSY.RECONVERGENT B1, `(.L_x_8) ;  /* 0x000005c000017945 */ /* 0x000fe20003800200 */
[----:B------:R-:W-:Y:S02]  /*1710*/  ISETP.GT.AND P1, PT, R0, -0x4, P0 ;  /* 0xfffffffc0000780c */ /* 0x000fe40000724270 */
[----:B------:R-:W-:Y:S01]  /*1720*/  LEA R25, R10, R3, 0x2 ;  /* 0x000000030a197211 */ /* 0x000fe200078e10ff */
[----:B------:R-:W-:Y:S10]  /*1730*/  @P4 BRA `(.L_x_9) ;  /* 0x0000000400604947 */ /* 0x000ff40003800000 */
[----:B------:R-:W-:-:S04]  /*1740*/  ISETP.GT.OR P5, PT, R8, UR8, !P1 ;  /* 0x0000000808007c0c */ /* 0x000fc8000cfa4670 */
[----:B------:R-:W-:-:S04]  /*1750*/  ISETP.LT.OR P5, PT, R2, 0x1, P5 ;  /* 0x000000010200780c */ /* 0x000fc80002fa1670 */
[----:B------:R-:W-:-:S13]  /*1760*/  ISETP.GT.OR P5, PT, R2, UR4, P5 ;  /* 0x0000000402007c0c */ /* 0x000fda000afa4670 */
[----:B------:R-:W-:Y:S05]  /*1770*/  @P5 BRA `(.L_x_9) ;  /* 0x0000000400505947 */ /* 0x000fea0003800000 */
[----:B------:R-:W0:Y:S01]  /*1780*/  LDC.64 R8, c[0x0][0x3a0] ;  /* 0x0000e800ff087b82 */ /* 0x000e220000000a00 */
[----:B------:R-:W-:Y:S01]  /*1790*/  IMAD R23, R2, UR5, R25 ;  /* 0x0000000502177c24 */ /* 0x000fe2000f8e0219 */
[----:B------:R-:W3:Y:S04]  /*17a0*/  LDCU UR6, c[0x0][0x3f8] ;  /* 0x00007f00ff0677ac */ /* 0x000ee80008000800 */
[C---:B------:R-:W-:Y:S02]  /*17b0*/  IADD3 R27, PT, PT, R23.reuse, -UR5, RZ ;  /* 0x80000005171b7c10 */ /* 0x040fe4000fffe0ff */
[----:B------:R-:W4:Y:S01]  /*17c0*/  LDC.64 R28, c[0x0][0x3a8] ;  /* 0x0000ea00ff1c7b82 */ /* 0x000f220000000a00 */
[----:B------:R-:W-:-:S07]  /*17d0*/  IADD3 R21, PT, PT, R23, -UR9, RZ ;  /* 0x8000000917157c10 */ /* 0x000fce000fffe0ff */
[----:B------:R-:W5:Y:S08]  /*17e0*/  LDC.64 R12, c[0x0][0x3e0] ;  /* 0x0000f800ff0c7b82 */ /* 0x000f700000000a00 */
[----:B------:R-:W3:Y:S01]  /*17f0*/  LDC.64 R10, c[0x0][0x3c8] ;  /* 0x0000f200ff0a7b82 */ /* 0x000ee20000000a00 */
[----:B0-----:R-:W-:-:S04]  /*1800*/  IMAD.WIDE R18, R27, 0x4, R8 ;  /* 0x000000041b127825 */ /* 0x001fc800078e0208 */
[----:B------:R-:W-:Y:S02]  /*1810*/  IMAD.WIDE R8, R23, 0x4, R8 ;  /* 0x0000000417087825 */ /* 0x000fe400078e0208 */
[----:B------:R-:W3:Y:S01]  /*1820*/  LDG.E R19, desc[UR10][R18.64] ;  /* 0x0000000a12137981 */ /* 0x000ee2000c1e1900 */
[----:B------:R-:W0:Y:S01]  /*1830*/  LDC.64 R16, c[0x0][0x3b0] ;  /* 0x0000ec00ff107b82 */ /* 0x000e220000000a00 */
[----:B----4-:R-:W-:-:S04]  /*1840*/  IMAD.WIDE R20, R21, 0x4, R28 ;  /* 0x0000000415147825 */ /* 0x010fc800078e021c */
[C---:B------:R-:W-:Y:S01]  /*1850*/  IMAD.WIDE R28, R23.reuse, 0x4, R28 ;  /* 0x00000004171c7825 */ /* 0x040fe200078e021c */
[----:B-12---:R-:W2:Y:S02]  /*1860*/  LDG.E R7, desc[UR10][R20.64] ;  /* 0x0000000a14077981 */ /* 0x006ea4000c1e1900 */
[----:B------:R-:W1:Y:S02]  /*1870*/  LDC.64 R14, c[0x0][0x380] ;  /* 0x0000e000ff0e7b82 */ /* 0x000e640000000a00 */
[----:B------:R-:W2:Y:S01]  /*1880*/  LDG.E R18, desc[UR10][R28.64] ;  /* 0x0000000a1c127981 */ /* 0x000ea2000c1e1900 */
[----:B-----5:R-:W-:-:S03]  /*1890*/  IMAD.WIDE R12, R23, 0x4, R12 ;  /* 0x00000004170c7825 */ /* 0x020fc600078e020c */
[----:B------:R-:W4:Y:S01]  /*18a0*/  LDG.E R20, desc[UR10][R8.64] ;  /* 0x0000000a08147981 */ /* 0x000f22000c1e1900 */
[----:B---3--:R-:W-:-:S03]  /*18b0*/  IMAD.WIDE R10, R23, 0x4, R10 ;  /* 0x00000004170a7825 */ /* 0x008fc600078e020a */
[----:B------:R-:W3:Y:S04]  /*18c0*/  LDG.E R12, desc[UR10][R12.64] ;  /* 0x0000000a0c0c7981 */ /* 0x000ee8000c1e1900 */
[----:B------:R1:W5:Y:S01]  /*18d0*/  LDG.E R22, desc[UR10][R10.64] ;  /* 0x0000000a0a167981 */ /* 0x000362000c1e1900 */
[----:B0-----:R-:W-:-:S06]  /*18e0*/  IMAD.WIDE R16, R23, 0x4, R16 ;  /* 0x0000000417107825 */ /* 0x001fcc00078e0210 */
[----:B------:R-:W5:Y:S01]  /*18f0*/  LDG.E R17, desc[UR10][R16.64] ;  /* 0x0000000a10117981 */ /* 0x000f62000c1e1900 */
[----:B-1----:R-:W-:Y:S02]  /*1900*/  IMAD.WIDE R10, R23, 0x4, R14 ;  /* 0x00000004170a7825 */ /* 0x002fe400078e020e */
[----:B------:R-:W0:Y:S03]  /*1910*/  LDC.64 R14, c[0x0][0x398] ;  /* 0x0000e600ff0e7b82 */ /* 0x000e260000000a00 */
[----:B------:R-:W5:Y:S01]  /*1920*/  LDG.E R24, desc[UR10][R10.64] ;  /* 0x0000000a0a187981 */ /* 0x000f62000c1e1900 */
[----:B0-----:R-:W-:-:S04]  /*1930*/  IMAD.WIDE R26, R27, 0x4, R14 ;  /* 0x000000041b1a7825 */ /* 0x001fc800078e020e */
[----:B--2---:R-:W-:Y:S01]  /*1940*/  FADD R7, R18, R7 ;  /* 0x0000000712077221 */ /* 0x004fe20000000000 */
[----:B----4-:R-:W-:Y:S02]  /*1950*/  FADD R20, R20, R19 ;  /* 0x0000001314147221 */ /* 0x010fe40000000000 */
[----:B------:R-:W0:Y:S02]  /*1960*/  LDC.64 R18, c[0x0][0x3d0] ;  /* 0x0000f400ff127b82 */ /* 0x000e240000000a00 */
[----:B------:R-:W-:-:S04]  /*1970*/  FADD R7, R7, R20 ;  /* 0x0000001407077221 */ /* 0x000fc80000000000 */
[----:B---3--:R-:W-:Y:S02]  /*1980*/  FFMA R7, -R12, UR6, R7 ;  /* 0x000000060c077c23 */ /* 0x008fe40008000107 */
[----:B------:R-:W1:Y:S02]  /*1990*/  LDC.64 R20, c[0x0][0x3e8] ;  /* 0x0000fa00ff147b82 */ /* 0x000e640000000a00 */
[----:B-----5:R-:W-:-:S06]  /*19a0*/  FMUL R22, R22, R7 ;  /* 0x0000000716167220 */ /* 0x020fcc0000400000 */
[----:B------:R-:W2:Y:S01]  /*19b0*/  LDC.64 R12, c[0x0][0x388] ;  /* 0x0000e200ff0c7b82 */ /* 0x000ea20000000a00 */
[----:B------:R-:W-:-:S07]  /*19c0*/  FFMA R7, R17, R24, R22 ;  /* 0x0000001811077223 */ /* 0x000fce0000000016 */
        /* <DEDUP_REMOVED lines=10> */
[----:B---3--:R-:W-:-:S03]  /*1a70*/  IMAD.WIDE R16, R23, 0x4, R16 ;  /* 0x0000000417107825 */ /* 0x008fc600078e0210 */
[----:B------:R-:W3:Y:S01]  /*1a80*/  LDG.E R18, desc[UR10][R18.64] ;  /* 0x0000000a12127981 */ /* 0x000ee2000c1e1900 */
[----:B--2---:R-:W-:-:S03]  /*1a90*/  IMAD.WIDE R12, R23, 0x4, R12 ;  /* 0x00000004170c7825 */ /* 0x004fc600078e020c */
[----:B------:R-:W2:Y:S04]  /*1aa0*/  LDG.E R17, desc[UR10][R16.64] ;  /* 0x0000000a10117981 */ /* 0x000ea8000c1e1900 */
[----:B------:R-:W2:Y:S01]  /*1ab0*/  LDG.E R28, desc[UR10][R12.64] ;  /* 0x0000000a0c1c7981 */ /* 0x000ea2000c1e1900 */
[----:B-----5:R-:W-:Y:S01]  /*1ac0*/  FADD R7, R22, R7 ;  /* 0x0000000716077221 */ /* 0x020fe20000000000 */
[----:B----4-:R-:W-:Y:S02]  /*1ad0*/  FADD R24, R27, R24 ;  /* 0x000000181b187221 */ /* 0x010fe40000000000 */
[----:B------:R-:W0:Y:S02]  /*1ae0*/  LDC.64 R26, c[0x0][0x3f0] ;  /* 0x0000fc00ff1a7b82 */ /* 0x000e240000000a00 */
[----:B------:R-:W-:-:S04]  /*1af0*/  FADD R7, R24, R7 ;  /* 0x0000000718077221 */ /* 0x000fc80000000000 */
[----:B------:R-:W-:-:S04]  /*1b00*/  FFMA R7, -R20, UR6, R7 ;  /* 0x0000000614077c23 */ /* 0x000fc80008000107 */
[----:B---3--:R-:W-:Y:S02]  /*1b10*/  FMUL R20, R18, R7 ;  /* 0x0000000712147220 */ /* 0x008fe40000400000 */
[----:B------:R-:W1:Y:S02]  /*1b20*/  LDC.64 R18, c[0x0][0x3d8] ;  /* 0x0000f600ff127b82 */ /* 0x000e640000000a00 */
[----:B--2---:R-:W-:Y:S01]  /*1b30*/  FFMA R29, R17, R28, R20 ;  /* 0x0000001c111d7223 */ /* 0x004fe20000000014 */
[----:B------:R-:W-:-:S05]  /*1b40*/  IADD3 R7, PT, PT, R23, -UR9, RZ ;  /* 0x8000000917077c10 */ /* 0x000fca000fffe0ff */
[----:B------:R-:W2:Y:S01]  /*1b50*/  LDC.64 R20, c[0x0][0x3c0] ;  /* 0x0000f000ff147b82 */ /* 0x000ea20000000a00 */
[----:B------:R-:W-:-:S07]  /*1b60*/  IMAD.WIDE R14, R7, 0x4, R14 ;  /* 0x00000004070e7825 */ /* 0x000fce00078e020e */
        /* <DEDUP_REMOVED lines=21> */
.L_x_9:
[----:B------:R-:W-:Y:S05]  /*1cc0*/  BSYNC.RECONVERGENT B1 ;  /* 0x0000000000017941 */ /* 0x000fea0003800200 */
.L_x_8:
[----:B------:R-:W-:Y:S04]  /*1cd0*/  BSSY.RECONVERGENT B1, `(.L_x_10) ;  /* 0x000005b000017945 */ /* 0x000fe80003800200 */
[----:B------:R-:W-:Y:S05]  /*1ce0*/  @P3 BRA `(.L_x_11) ;  /* 0x0000000400643947 */ /* 0x000fea0003800000 */
[----:B012---:R-:W-:-:S04]  /*1cf0*/  IADD3 R7, PT, PT, R0, 0x4, RZ ;  /* 0x0000000400077810 */ /* 0x007fc80007ffe0ff */
[----:B------:R-:W-:-:S04]  /*1d00*/  ISETP.GT.OR P5, PT, R7, UR8, !P1 ;  /* 0x0000000807007c0c */ /* 0x000fc8000cfa4670 */
[----:B------:R-:W-:-:S04]  /*1d10*/  ISETP.LT.OR P5, PT, R2, -0x3, P5 ;  /* 0xfffffffd0200780c */ /* 0x000fc80002fa1670 */
        /* <DEDUP_REMOVED lines=22> */
[----:B------:R-:W3:Y:S04]  /*1e80*/  LDG.E R12, desc[UR10][R12.64] ;  /* 0x0000000a0c0c7981 */ /* 0x000ee8000c1e1900 */
[----:B------:R1:W4:Y:S01]  /*1e90*/  LDG.E R22, desc[UR10][R10.64] ;  /* 0x0000000a0a167981 */ /* 0x000322000c1e1900 */
[----:B0-----:R-:W-:-:S06]  /*1ea0*/  IMAD.WIDE R16, R23, 0x4, R16 ;  /* 0x0000000417107825 */ /* 0x001fcc00078e0210 */
[----:B------:R-:W4:Y:S01]  /*1eb0*/  LDG.E R17, desc[UR10][R16.64] ;  /* 0x0000000a10117981 */ /* 0x000f22000c1e1900 */
[----:B-1----:R-:W-:Y:S02]  /*1ec0*/  IMAD.WIDE R10, R23, 0x4, R14 ;  /* 0x00000004170a7825 */ /* 0x002fe400078e020e */
[----:B------:R-:W0:Y:S03]  /*1ed0*/  LDC.64 R14, c[0x0][0x398] ;  /* 0x0000e600ff0e7b82 */ /* 0x000e260000000a00 */
[----:B------:R-:W4:Y:S01]  /*1ee0*/  LDG.E R24, desc[UR10][R10.64] ;  /* 0x0000000a0a187981 */ /* 0x000f22000c1e1900 */
[----:B0-----:R-:W-:-:S04]  /*1ef0*/  IMAD.WIDE R26, R27, 0x4, R14 ;  /* 0x000000041b1a7825 */ /* 0x001fc800078e020e */
[----:B--2---:R-:W-:Y:S01]  /*1f00*/  FADD R7, R18, R7 ;  /* 0x0000000712077221 */ /* 0x004fe20000000000 */
[----:B-----5:R-:W-:Y:S02]  /*1f10*/  FADD R20, R20, R19 ;  /* 0x0000001314147221 */ /* 0x020fe40000000000 */
        /* <DEDUP_REMOVED lines=54> */
.L_x_11:
[----:B------:R-:W-:Y:S05]  /*2280*/  BSYNC.RECONVERGENT B1 ;  /* 0x0000000000017941 */ /* 0x000fea0003800200 */
.L_x_10:
[----:B------:R-:W-:Y:S05]  /*2290*/  @P2 BRA `(.L_x_7) ;  /* 0x0000000400602947 */ /* 0x000fea0003800000 */
[----:B0123--:R-:W-:-:S04]  /*22a0*/  IADD3 R7, PT, PT, R0, 0x4, RZ ;  /* 0x0000000400077810 */ /* 0x00ffc80007ffe0ff */
        /* <DEDUP_REMOVED lines=87> */
.L_x_7:
[----:B------:R-:W-:Y:S05]  /*2820*/  BSYNC.RECONVERGENT B0 ;  /* 0x0000000000007941 */ /* 0x000fea0003800200 */
.L_x_6:
[----:B------:R-:W-:-:S04]  /*2830*/  IADD3 R8, PT, PT, R0, 0x8, RZ ;  /* 0x0000000800087810 */ /* 0x000fc80007ffe0ff */
[----:B------:R-:W-:-:S13]  /*2840*/  ISETP.GT.AND P1, PT, R8, R5, PT ;  /* 0x000000050800720c */ /* 0x000fda0003f24270 */
[----:B------:R-:W-:Y:S05]  /*2850*/  @P1 EXIT ;  /* 0x000000000000194d */ /* 0x000fea0003800000 */
        /* <DEDUP_REMOVED lines=9> */
[----:B---3--:R-:W0:Y:S01]  /*28f0*/  LDC.64 R16, c[0x0][0x3a8] ;  /* 0x0000ea00ff107b82 */ /* 0x008e220000000a00 */
[----:B------:R-:W-:Y:S01]  /*2900*/  IMAD R9, R2, UR5, R3 ;  /* 0x0000000502097c24 */ /* 0x000fe2000f8e0203 */
[----:B------:R-:W3:Y:S04]  /*2910*/  LDCU UR6, c[0x0][0x3f8] ;  /* 0x00007f00ff0677ac */ /* 0x000ee80008000800 */
[C---:B------:R-:W-:Y:S02]  /*2920*/  IADD3 R0, PT, PT, R9.reuse, -UR9, RZ ;  /* 0x8000000909007c10 */ /* 0x040fe4000fffe0ff */
[----:B------:R-:W5:Y:S01]  /*2930*/  LDC.64 R18, c[0x0][0x3a0] ;  /* 0x0000e800ff127b82 */ /* 0x000f620000000a00 */
[----:B------:R-:W-:-:S07]  /*2940*/  IADD3 R5, PT, PT, R9, -UR5, RZ ;  /* 0x8000000509057c10 */ /* 0x000fce000fffe0ff */
[----:B------:R-:W3:Y:S08]  /*2950*/  LDC.64 R20, c[0x0][0x3e0] ;  /* 0x0000f800ff147b82 */ /* 0x000ef00000000a00 */
[----:B------:R-:W3:Y:S01]  /*2960*/  LDC.64 R10, c[0x0][0x3c8] ;  /* 0x0000f200ff0a7b82 */ /* 0x000ee20000000a00 */
[----:B0-----:R-:W-:-:S04]  /*2970*/  IMAD.WIDE R28, R0, 0x4, R16 ;  /* 0x00000004001c7825 */ /* 0x001fc800078e0210 */
[----:B------:R-:W-:Y:S01]  /*2980*/  IMAD.WIDE R16, R9, 0x4, R16 ;  /* 0x0000000409107825 */ /* 0x000fe200078e0210 */
[----:B-12-4-:R-:W2:Y:S02]  /*2990*/  LDG.E R7, desc[UR10][R28.64] ;  /* 0x0000000a1c077981 */ /* 0x016ea4000c1e1900 */
[----:B------:R-:W0:Y:S01]  /*29a0*/  LDC.64 R12, c[0x0][0x3b0] ;  /* 0x0000ec00ff0c7b82 */ /* 0x000e220000000a00 */
[--C-:B-----5:R-:W-:Y:S01]  /*29b0*/  IMAD.WIDE R26, R5, 0x4, R18.reuse ;  /* 0x00000004051a7825 */ /* 0x120fe200078e0212 */
[----:B------:R-:W2:Y:S03]  /*29c0*/  LDG.E R24, desc[UR10][R16.64] ;  /* 0x0000000a10187981 */ /* 0x000ea6000c1e1900 */
[C---:B------:R-:W-:Y:S01]  /*29d0*/  IMAD.WIDE R18, R9.reuse, 0x4, R18 ;  /* 0x0000000409127825 */ /* 0x040fe200078e0212 */
[----:B------:R-:W4:Y:S02]  /*29e0*/  LDG.E R22, desc[UR10][R26.64] ;  /* 0x0000000a1a167981 */ /* 0x000f24000c1e1900 */
[----:B------:R-:W1:Y:S02]  /*29f0*/  LDC.64 R14, c[0x0][0x380] ;  /* 0x0000e000ff0e7b82 */ /* 0x000e640000000a00 */
[----:B------:R-:W4:Y:S01]  /*2a00*/  LDG.E R23, desc[UR10][R18.64] ;  /* 0x0000000a12177981 */ /* 0x000f22000c1e1900 */
[----:B---3--:R-:W-:-:S04]  /*2a10*/  IMAD.WIDE R20, R9, 0x4, R20 ;  /* 0x0000000409147825 */ /* 0x008fc800078e0214 */
[C---:B------:R-:W-:Y:S02]  /*2a20*/  IMAD.WIDE R10, R9.reuse, 0x4, R10 ;  /* 0x00000004090a7825 */ /* 0x040fe400078e020a */
[----:B------:R-:W3:Y:S04]  /*2a30*/  LDG.E R20, desc[UR10][R20.64] ;  /* 0x0000000a14147981 */ /* 0x000ee8000c1e1900 */
[----:B------:R-:W5:Y:S01]  /*2a40*/  LDG.E R10, desc[UR10][R10.64] ;  /* 0x0000000a0a0a7981 */ /* 0x000f62000c1e1900 */
[----:B0-----:R-:W-:-:S06]  /*2a50*/  IMAD.WIDE R12, R9, 0x4, R12 ;  /* 0x00000004090c7825 */ /* 0x001fcc00078e020c */
[----:B------:R-:W5:Y:S01]  /*2a60*/  LDG.E R12, desc[UR10][R12.64] ;  /* 0x0000000a0c0c7981 */ /* 0x000f62000c1e1900 */
[----:B-1----:R-:W-:-:S05]  /*2a70*/  IMAD.WIDE R14, R9, 0x4, R14 ;  /* 0x00000004090e7825 */ /* 0x002fca00078e020e */
[----:B------:R-:W5:Y:S01]  /*2a80*/  LDG.E R25, desc[UR10][R14.64] ;  /* 0x0000000a0e197981 */ /* 0x000f62000c1e1900 */
        /* <DEDUP_REMOVED lines=10> */
[C---:B0-----:R-:W-:Y:S01]  /*2b30*/  IMAD.WIDE R26, R9.reuse, 0x4, R22 ;  /* 0x00000004091a7825 */ /* 0x041fe200078e0216 */
[----:B------:R0:W-:Y:S03]  /*2b40*/  STG.E desc[UR10][R14.64], R7 ;  /* 0x000000070e007986 */ /* 0x0001e6000c10190a */
[----:B-1----:R-:W-:Y:S01]  /*2b50*/  IMAD.WIDE R20, R9, 0x4, R20 ;  /* 0x0000000409147825 */ /* 0x002fe200078e0214 */
[----:B------:R-:W4:Y:S02]  /*2b60*/  LDG.E R28, desc[UR10][R16.64+-0x4] ;  /* 0xfffffc0a101c7981 */ /* 0x000f24000c1e1900 */
[----:B------:R-:W1:Y:S02]  /*2b70*/  LDC.64 R12, c[0x0][0x388] ;  /* 0x0000e200ff0c7b82 */ /* 0x000e640000000a00 */
[----:B------:R-:W5:Y:S01]  /*2b80*/  LDG.E R29, desc[UR10][R26.64] ;  /* 0x0000000a1a1d7981 */ /* 0x000f62000c1e1900 */
[----:B0-----:R-:W-:-:S03]  /*2b90*/  IMAD.WIDE R14, R5, 0x4, R22 ;  /* 0x00000004050e7825 */ /* 0x001fc600078e0216 */
[----:B------:R0:W4:Y:S04]  /*2ba0*/  LDG.E R7, desc[UR10][R16.64] ;  /* 0x0000000a10077981 */ /* 0x000128000c1e1900 */
[----:B------:R1:W5:Y:S01]  /*2bb0*/  LDG.E R5, desc[UR10][R14.64] ;  /* 0x0000000a0e057981 */ /* 0x000362000c1e1900 */
[----:B--2---:R-:W-:-:S03]  /*2bc0*/  IMAD.WIDE R10, R9, 0x4, R10 ;  /* 0x00000004090a7825 */ /* 0x004fc600078e020a */
[----:B------:R-:W2:Y:S01]  /*2bd0*/  LDG.E R20, desc[UR10][R20.64] ;  /* 0x0000000a14147981 */ /* 0x000ea2000c1e1900 */
[C---:B---3--:R-:W-:Y:S01]  /*2be0*/  IMAD.WIDE R24, R9.reuse, 0x4, R24 ;  /* 0x0000000409187825 */ /* 0x048fe200078e0218 */
[----:B0-----:R-:W0:Y:S02]  /*2bf0*/  LDC.64 R16, c[0x0][0x3d8] ;  /* 0x0000f600ff107b82 */ /* 0x001e240000000a00 */
[----:B------:R-:W3:Y:S01]  /*2c00*/  LDG.E R10, desc[UR10][R10.64] ;  /* 0x0000000a0a0a7981 */ /* 0x000ee2000c1e1900 */
[----:B-1----:R-:W-:-:S03]  /*2c10*/  IMAD.WIDE R12, R9, 0x4, R12 ;  /* 0x00000004090c7825 */ /* 0x002fc600078e020c */
[----:B------:R-:W3:Y:S02]  /*2c20*/  LDG.E R24, desc[UR10][R24.64] ;  /* 0x0000000a18187981 */ /* 0x000ee4000c1e1900 */
[----:B------:R-:W1:Y:S02]  /*2c30*/  LDC.64 R14, c[0x0][0x3f0] ;  /* 0x0000fc00ff0e7b82 */ /* 0x000e640000000a00 */
[----:B------:R-:W3:Y:S01]  /*2c40*/  LDG.E R21, desc[UR10][R12.64] ;  /* 0x0000000a0c157981 */ /* 0x000ee2000c1e1900 */
[----:B------:R-:W-:-:S04]  /*2c50*/  IMAD.WIDE R22, R0, 0x4, R22 ;  /* 0x0000000400167825 */ /* 0x000fc800078e0216 */
[----:B0-----:R-:W-:-:S04]  /*2c60*/  IMAD.WIDE R16, R9, 0x4, R16 ;  /* 0x0000000409107825 */ /* 0x001fc800078e0210 */
[----:B-1----:R-:W-:-:S04]  /*2c70*/  IMAD.WIDE R14, R9, 0x4, R14 ;  /* 0x00000004090e7825 */ /* 0x002fc800078e020e */
[----:B----4-:R-:W-:Y:S01]  /*2c80*/  FADD R28, R7, R28 ;  /* 0x0000001c071c7221 */ /* 0x010fe20000000000 */
[----:B-----5:R-:W-:-:S04]  /*2c90*/  FADD R5, R29, R5 ;  /* 0x000000051d057221 */ /* 0x020fc80000000000 */
[----:B------:R-:W-:Y:S02]  /*2ca0*/  FADD R5, R5, R28 ;  /* 0x0000001c05057221 */ /* 0x000fe40000000000 */
[----:B------:R-:W0:Y:S02]  /*2cb0*/  LDC.64 R28, c[0x0][0x3c0] ;  /* 0x0000f000ff1c7b82 */ /* 0x000e240000000a00 */
[----:B--2---:R-:W-:-:S04]  /*2cc0*/  FFMA R5, -R20, UR6, R5 ;  /* 0x0000000614057c23 */ /* 0x004fc80008000105 */
[----:B---3--:R-:W-:Y:S02]  /*2cd0*/  FMUL R5, R10, R5 ;  /* 0x000000050a057220 */ /* 0x008fe40000400000 */
[----:B------:R-:W1:Y:S02]  /*2ce0*/  LDC.64 R10, c[0x0][0x390] ;  /* 0x0000e400ff0a7b82 */ /* 0x000e640000000a00 */
[----:B------:R-:W-:-:S05]  /*2cf0*/  FFMA R21, R24, R21, R5 ;  /* 0x0000001518157223 */ /* 0x000fca0000000005 */
[----:B------:R2:W-:Y:S04]  /*2d00*/  STG.E desc[UR10][R12.64], R21 ;  /* 0x000000150c007986 */ /* 0x0005e8000c10190a */
[----:B------:R-:W3:Y:S04]  /*2d10*/  LDG.E R0, desc[UR10][R18.64] ;  /* 0x0000000a12007981 */ /* 0x000ee8000c1e1900 */
[----:B------:R-:W3:Y:S04]  /*2d20*/  LDG.E R5, desc[UR10][R18.64+-0x4] ;  /* 0xfffffc0a12057981 */ /* 0x000ee8000c1e1900 */
[----:B------:R-:W4:Y:S04]  /*2d30*/  LDG.E R26, desc[UR10][R26.64] ;  /* 0x0000000a1a1a7981 */ /* 0x000f28000c1e1900 */
[----:B------:R-:W4:Y:S01]  /*2d40*/  LDG.E R23, desc[UR10][R22.64] ;  /* 0x0000000a16177981 */ /* 0x000f22000c1e1900 */
[----:B0-----:R-:W-:-:S03]  /*2d50*/  IMAD.WIDE R28, R9, 0x4, R28 ;  /* 0x00000004091c7825 */ /* 0x001fc600078e021c */
[----:B------:R-:W5:Y:S01]  /*2d60*/  LDG.E R15, desc[UR10][R14.64] ;  /* 0x0000000a0e0f7981 */ /* 0x000f62000c1e1900 */
[----:B-1----:R-:W-:-:S03]  /*2d70*/  IMAD.WIDE R10, R9, 0x4, R10 ;  /* 0x00000004090a7825 */ /* 0x002fc600078e020a */
[----:B------:R-:W2:Y:S04]  /*2d80*/  LDG.E R16, desc[UR10][R16.64] ;  /* 0x0000000a10107981 */ /* 0x000ea8000c1e1900 */
[----:B------:R-:W2:Y:S04]  /*2d90*/  LDG.E R28, desc[UR10][R28.64] ;  /* 0x0000000a1c1c7981 */ /* 0x000ea8000c1e1900 */
[----:B------:R-:W2:Y:S01]  /*2da0*/  LDG.E R7, desc[UR10][R10.64] ;  /* 0x0000000a0a077981 */ /* 0x000ea2000c1e1900 */
[----:B---3--:R-:W-:Y:S01]  /*2db0*/  FADD R0, R0, R5 ;  /* 0x0000000500007221 */ /* 0x008fe20000000000 */
[----:B----4-:R-:W-:-:S04]  /*2dc0*/  FADD R5, R26, R23 ;  /* 0x000000171a057221 */ /* 0x010fc80000000000 */
[----:B------:R-:W-:-:S04]  /*2dd0*/  FADD R0, R0, R5 ;  /* 0x0000000500007221 */ /* 0x000fc80000000000 */
[----:B-----5:R-:W-:-:S04]  /*2de0*/  FFMA R5, -R15, UR6, R0 ;  /* 0x000000060f057c23 */ /* 0x020fc80008000100 */
[----:B--2---:R-:W-:-:S04]  /*2df0*/  FMUL R5, R16, R5 ;  /* 0x0000000510057220 */ /* 0x004fc80000400000 */
[----:B------:R-:W-:-:S05]  /*2e00*/  FFMA R5, R28, R7, R5 ;  /* 0x000000071c057223 */ /* 0x000fca0000000005 */
[----:B------:R0:W-:Y:S02]  /*2e10*/  STG.E desc[UR10][R10.64], R5 ;  /* 0x000000050a007986 */ /* 0x0001e4000c10190a */
.L_x_13:
[----:B------:R-:W-:Y:S05]  /*2e20*/  BSYNC.RECONVERGENT B0 ;  /* 0x0000000000007941 */ /* 0x000fea0003800200 */
.L_x_12:
[----:B------:R-:W-:Y:S04]  /*2e30*/  BSSY.RECONVERGENT B0, `(.L_x_14) ;  /* 0x0000059000007945 */ /* 0x000fe80003800200 */
[----:B------:R-:W-:Y:S05]  /*2e40*/  @P3 BRA `(.L_x_15) ;  /* 0x00000004005c3947 */ /* 0x000fea0003800000 */
[----:B------:R-:W-:-:S04]  /*2e50*/  ISETP.GT.OR P1, PT, R8, UR8, !P0 ;  /* 0x0000000808007c0c */ /* 0x000fc8000c724670 */
[----:B------:R-:W-:-:S04]  /*2e60*/  ISETP.LT.OR P1, PT, R2, -0x3, P1 ;  /* 0xfffffffd0200780c */ /* 0x000fc80000f21670 */
[----:B------:R-:W-:-:S13]  /*2e70*/  ISETP.GT.OR P1, PT, R4, UR4, P1 ;  /* 0x0000000404007c0c */ /* 0x000fda0008f24670 */
[----:B------:R-:W-:Y:S05]  /*2e80*/  @P1 BRA `(.L_x_15) ;  /* 0x00000004004c1947 */ /* 0x000fea0003800000 */
[----:B---3--:R-:W3:Y:S01]  /*2e90*/  LDC.64 R16, c[0x0][0x3a8] ;  /* 0x0000ea00ff107b82 */ /* 0x008ee20000000a00 */
[----:B-12-4-:R-:W-:Y:S01]  /*2ea0*/  IMAD R7, R4, UR5, R3 ;  /* 0x0000000504077c24 */ /* 0x016fe2000f8e0203 */
[----:B------:R-:W1:Y:S04]  /*2eb0*/  LDCU UR6, c[0x0][0x3f8] ;  /* 0x00007f00ff0677ac */ /* 0x000e680008000800 */
[C---:B------:R-:W-:Y:S02]  /*2ec0*/  IADD3 R4, PT, PT, R7.reuse, -UR9, RZ ;  /* 0x8000000907047c10 */ /* 0x040fe4000fffe0ff */
[----:B------:R-:W2:Y:S01]  /*2ed0*/  LDC.64 R12, c[0x0][0x3a0] ;  /* 0x0000e800ff0c7b82 */ /* 0x000ea20000000a00 */
[----:B------:R-:W-:-:S07]  /*2ee0*/  IADD3 R0, PT, PT, R7, -UR5, RZ ;  /* 0x8000000507007c10 */ /* 0x000fce000fffe0ff */
[----:B0-----:R-:W0:Y:S08]  /*2ef0*/  LDC.64 R10, c[0x0][0x3e0] ;  /* 0x0000f800ff0a7b82 */ /* 0x001e300000000a00 */
[----:B------:R-:W4:Y:S01]  /*2f00*/  LDC.64 R20, c[0x0][0x3c8] ;  /* 0x0000f200ff147b82 */ /* 0x000f220000000a00 */
[----:B---3--:R-:W-:-:S04]  /*2f10*/  IMAD.WIDE R28, R4, 0x4, R16 ;  /* 0x00000004041c7825 */ /* 0x008fc800078e0210 */
[C---:B------:R-:W-:Y:S01]  /*2f20*/  IMAD.WIDE R16, R7.reuse, 0x4, R16 ;  /* 0x0000000407107825 */ /* 0x040fe200078e0210 */
[----:B------:R-:W3:Y:S02]  /*2f30*/  LDG.E R5, desc[UR10][R28.64] ;  /* 0x0000000a1c057981 */ /* 0x000ee4000c1e1900 */
[----:B------:R-:W5:Y:S01]  /*2f40*/  LDC.64 R18, c[0x0][0x3b0] ;  /* 0x0000ec00ff127b82 */ /* 0x000f620000000a00 */
[--C-:B--2---:R-:W-:Y:S01]  /*2f50*/  IMAD.WIDE R26, R0, 0x4, R12.reuse ;  /* 0x00000004001a7825 */ /* 0x104fe200078e020c */
[----:B------:R-:W3:Y:S03]  /*2f60*/  LDG.E R22, desc[UR10][R16.64] ;  /* 0x0000000a10167981 */ /* 0x000ee6000c1e1900 */
[C---:B------:R-:W-:Y:S01]  /*2f70*/  IMAD.WIDE R12, R7.reuse, 0x4, R12 ;  /* 0x00000004070c7825 */ /* 0x040fe200078e020c */
[----:B------:R-:W2:Y:S02]  /*2f80*/  LDG.E R9, desc[UR10][R26.64] ;  /* 0x0000000a1a097981 */ /* 0x000ea4000c1e1900 */
[----:B------:R-:W1:Y:S02]  /*2f90*/  LDC.64 R14, c[0x0][0x380] ;  /* 0x0000e000ff0e7b82 */ /* 0x000e640000000a00 */
[----:B------:R-:W2:Y:S01]  /*2fa0*/  LDG.E R24, desc[UR10][R12.64] ;  /* 0x0000000a0c187981 */ /* 0x000ea2000c1e1900 */
[----:B0-----:R-:W-:-:S04]  /*2fb0*/  IMAD.WIDE R10, R7, 0x4, R10 ;  /* 0x00000004070a7825 */ /* 0x001fc800078e020a */
[C---:B----4-:R-:W-:Y:S02]  /*2fc0*/  IMAD.WIDE R20, R7.reuse, 0x4, R20 ;  /* 0x0000000407147825 */ /* 0x050fe400078e0214 */
[----:B------:R-:W4:Y:S04]  /*2fd0*/  LDG.E R10, desc[UR10][R10.64] ;  /* 0x0000000a0a0a7981 */ /* 0x000f28000c1e1900 */
[----:B------:R-:W4:Y:S01]  /*2fe0*/  LDG.E R20, desc[UR10][R20.64] ;  /* 0x0000000a14147981 */ /* 0x000f22000c1e1900 */
[----:B-----5:R-:W-:-:S06]  /*2ff0*/  IMAD.WIDE R18, R7, 0x4, R18 ;  /* 0x0000000407127825 */ /* 0x020fcc00078e0212 */
[----:B------:R-:W5:Y:S01]  /*3000*/  LDG.E R19, desc[UR10][R18.64] ;  /* 0x0000000a12137981 */ /* 0x000f62000c1e1900 */
[----:B-1----:R-:W-:-:S05]  /*3010*/  IMAD.WIDE R14, R7, 0x4, R14 ;  /* 0x00000004070e7825 */ /* 0x002fca00078e020e */
[----:B------:R-:W5:Y:S01]  /*3020*/  LDG.E R28, desc[UR10][R14.64] ;  /* 0x0000000a0e1c7981 */ /* 0x000f62000c1e1900 */
[----:B---3--:R-:W-:Y:S02]  /*3030*/  FADD R5, R22, R5 ;  /* 0x0000000516057221 */ /* 0x008fe40000000000 */
[----:B------:R-:W0:Y:S01]  /*3040*/  LDC.64 R22, c[0x0][0x398] ;  /* 0x0000e600ff167b82 */ /* 0x000e220000000a00 */
[----:B--2---:R-:W-:-:S04]  /*3050*/  FADD R24, R24, R9 ;  /* 0x0000000918187221 */ /* 0x004fc80000000000 */
[----:B------:R-:W-:-:S03]  /*3060*/  FADD R5, R5, R24 ;  /* 0x0000001805057221 */ /* 0x000fc60000000000 */
[----:B------:R-:W1:Y:S01]  /*3070*/  LDC.64 R24, c[0x0][0x3d0] ;  /* 0x0000f400ff187b82 */ /* 0x000e620000000a00 */
[----:B----4-:R-:W-:-:S07]  /*3080*/  FFMA R5, -R10, UR6, R5 ;  /* 0x000000060a057c23 */ /* 0x010fce0008000105 */
[----:B------:R-:W2:Y:S01]  /*3090*/  LDC.64 R10, c[0x0][0x3e8] ;  /* 0x0000fa00ff0a7b82 */ /* 0x000ea20000000a00 */
[----:B------:R-:W-:Y:S01]  /*30a0*/  FMUL R20, R20, R5 ;  /* 0x0000000514147220 */ /* 0x000fe20000400000 */
[----:B0-----:R-:W-:-:S04]  /*30b0*/  IMAD.WIDE R26, R0, 0x4, R22 ;  /* 0x00000004001a7825 */ /* 0x001fc800078e0216 */
[----:B-----5:R-:W-:Y:S02]  /*30c0*/  FFMA R5, R19, R28, R20 ;  /* 0x0000001c13057223 */ /* 0x020fe40000000014 */
[----:B------:R-:W0:Y:S01]  /*30d0*/  LDC.64 R20, c[0x0][0x3b8] ;  /* 0x0000ee00ff147b82 */ /* 0x000e220000000a00 */
[----:B------:R-:W-:-:S07]  /*30e0*/  IMAD.WIDE R28, R7, 0x4, R22 ;  /* 0x00000004071c7825 */ /* 0x000fce00078e0216 */
[----:B------:R-:W3:Y:S01]  /*30f0*/  LDC.64 R18, c[0x0][0x388] ;  /* 0x0000e200ff127b82 */ /* 0x000ee20000000a00 */
[----:B------:R4:W-:Y:S01]  /*3100*/  STG.E desc[UR10][R14.64], R5 ;  /* 0x000000050e007986 */ /* 0x0009e2000c10190a */
[----:B--2---:R-:W-:-:S03]  /*3110*/  IMAD.WIDE R10, R7, 0x4, R10 ;  /* 0x00000004070a7825 */ /* 0x004fc600078e020a */
[----:B------:R-:W2:Y:S04]  /*3120*/  LDG.E R0, desc[UR10][R16.64] ;  /* 0x0000000a10007981 */ /* 0x000ea8000c1e1900 */
[----:B------:R-:W5:Y:S04]  /*3130*/  LDG.E R26, desc[UR10][R26.64] ;  /* 0x0000000a1a1a7981 */ /* 0x000f68000c1e1900 */
[----:B----4-:R4:W2:Y:S01]  /*3140*/  LDG.E R5, desc[UR10][R16.64+-0x4] ;  /* 0xfffffc0a10057981 */ /* 0x0108a2000c1e1900 */
[C---:B-1----:R-:W-:Y:S01]  /*3150*/  IMAD.WIDE R24, R7.reuse, 0x4, R24 ;  /* 0x0000000407187825 */ /* 0x042fe200078e0218 */
[----:B------:R-:W1:Y:S02]  /*3160*/  LDC.64 R14, c[0x0][0x3f0] ;  /* 0x0000fc00ff0e7b82 */ /* 0x000e640000000a00 */
[----:B------:R-:W5:Y:S04]  /*3170*/  LDG.E R9, desc[UR10][R28.64] ;  /* 0x0000000a1c097981 */ /* 0x000f68000c1e1900 */
[----:B------:R-:W5:Y:S01]  /*3180*/  LDG.E R10, desc[UR10][R10.64] ;  /* 0x0000000a0a0a7981 */ /* 0x000f62000c1e1900 */
[C---:B0-----:R-:W-:Y:S01]  /*3190*/  IMAD.WIDE R20, R7.reuse, 0x4, R20 ;  /* 0x0000000407147825 */ /* 0x041fe200078e0214 */
[----:B----4-:R-:W0:Y:S02]  /*31a0*/  LDC.64 R16, c[0x0][0x390] ;  /* 0x0000e400ff107b82 */ /* 0x010e240000000a00 */
[----:B------:R-:W4:Y:S01]  /*31b0*/  LDG.E R24, desc[UR10][R24.64] ;  /* 0x0000000a18187981 */ /* 0x000f22000c1e1900 */
[----:B---3--:R-:W-:-:S03]  /*31c0*/  IMAD.WIDE R18, R7, 0x4, R18 ;  /* 0x0000000407127825 */ /* 0x008fc600078e0212 */
[----:B------:R-:W3:Y:S04]  /*31d0*/  LDG.E R20, desc[UR10][R20.64] ;  /* 0x0000000a14147981 */ /* 0x000ee8000c1e1900 */
[----:B------:R-:W3:Y:S01]  /*31e0*/  LDG.E R21, desc[UR10][R18.64] ;  /* 0x0000000a12157981 */ /* 0x000ee2000c1e1900 */
[----:B-1----:R-:W-:-:S04]  /*31f0*/  IMAD.WIDE R14, R7, 0x4, R14 ;  /* 0x00000004070e7825 */ /* 0x002fc800078e020e */
[----:B0-----:R-:W-:-:S04]  /*3200*/  IMAD.WIDE R16, R7, 0x4, R16 ;  /* 0x0000000407107825 */ /* 0x001fc800078e0210 */
[----:B--2---:R-:W-:Y:S01]  /*3210*/  FADD R0, R0, R5 ;  /* 0x0000000500007221 */ /* 0x004fe20000000000 */
[----:B-----5:R-:W-:-:S04]  /*3220*/  FADD R9, R9, R26 ;  /* 0x0000001a09097221 */ /* 0x020fc80000000000 */
[----:B------:R-:W-:-:S04]  /*3230*/  FADD R9, R9, R0 ;  /* 0x0000000009097221 */ /* 0x000fc80000000000 */
[----:B------:R-:W-:Y:S02]  /*3240*/  FFMA R9, -R10, UR6, R9 ;  /* 0x000000060a097c23 */ /* 0x000fe40008000109 */
[----:B------:R-:W0:Y:S02]  /*3250*/  LDC.64 R10, c[0x0][0x3d8] ;  /* 0x0000f600ff0a7b82 */ /* 0x000e240000000a00 */
[----:B----4-:R-:W-:-:S06]  /*3260*/  FMUL R9, R24, R9 ;  /* 0x0000000918097220 */ /* 0x010fcc0000400000 */
[----:B------:R-:W1:Y:S01]  /*3270*/  LDC.64 R24, c[0x0][0x3c0] ;  /* 0x0000f000ff187b82 */ /* 0x000e620000000a00 */
[----:B------:R-:W-:-:S04]  /*3280*/  IMAD.WIDE R4, R4, 0x4, R22 ;  /* 0x0000000404047825 */ /* 0x000fc800078e0216 */
[----:B---3--:R-:W-:-:S05]  /*3290*/  FFMA R21, R20, R21, R9 ;  /* 0x0000001514157223 */ /* 0x008fca0000000009 */
        /* <DEDUP_REMOVED lines=18> */
.L_x_15:
[----:B------:R-:W-:Y:S05]  /*33c0*/  BSYNC.RECONVERGENT B0 ;  /* 0x0000000000007941 */ /* 0x000fea0003800200 */
.L_x_14:
[----:B------:R-:W-:Y:S05]  /*33d0*/  @P2 EXIT ;  /* 0x000000000000294d */ /* 0x000fea0003800000 */
[----:B------:R-:W-:-:S04]  /*33e0*/  ISETP.GT.OR P0, PT, R8, UR8, !P0 ;  /* 0x0000000808007c0c */ /* 0x000fc8000c704670 */
[----:B------:R-:W-:-:S04]  /*33f0*/  ISETP.LT.OR P0, PT, R2, -0x7, P0 ;  /* 0xfffffff90200780c */ /* 0x000fc80000701670 */
[----:B------:R-:W-:-:S13]  /*3400*/  ISETP.GT.OR P0, PT, R6, UR4, P0 ;  /* 0x0000000406007c0c */ /* 0x000fda0008704670 */
[----:B------:R-:W-:Y:S05]  /*3410*/  @P0 EXIT ;  /* 0x000000000000094d */ /* 0x000fea0003800000 */
[----:B0-----:R-:W0:Y:S01]  /*3420*/  LDC.64 R4, c[0x0][0x3a8] ;  /* 0x0000ea00ff047b82 */ /* 0x001e220000000a00 */
[----:B------:R-:W-:Y:S01]  /*3430*/  IMAD R6, R6, UR5, R3 ;  /* 0x0000000506067c24 */ /* 0x000fe2000f8e0203 */
[----:B------:R-:W5:Y:S04]  /*3440*/  LDCU UR4, c[0x0][0x3f8] ;  /* 0x00007f00ff0477ac */ /* 0x000f680008000800 */
[C---:B------:R-:W-:Y:S02]  /*3450*/  IADD3 R0, PT, PT, R6.reuse, -UR9, RZ ;  /* 0x8000000906007c10 */ /* 0x040fe4000fffe0ff */
[----:B-12-4-:R-:W1:Y:S01]  /*3460*/  LDC.64 R14, c[0x0][0x3a0] ;  /* 0x0000e800ff0e7b82 */ /* 0x016e620000000a00 */
[----:B---3--:R-:W-:-:S07]  /*3470*/  IADD3 R7, PT, PT, R6, -UR5, RZ ;  /* 0x8000000506077c10 */ /* 0x008fce000fffe0ff */
[----:B------:R-:W2:Y:S08]  /*3480*/  LDC.64 R8, c[0x0][0x3e0] ;  /* 0x0000f800ff087b82 */ /* 0x000eb00000000a00 */
[----:B------:R-:W3:Y:S01]  /*3490*/  LDC.64 R18, c[0x0][0x3c8] ;  /* 0x0000f200ff127b82 */ /* 0x000ee20000000a00 */
[----:B0-----:R-:W-:-:S04]  /*34a0*/  IMAD.WIDE R24, R0, 0x4, R4 ;  /* 0x0000000400187825 */ /* 0x001fc800078e0204 */
[----:B------:R-:W-:-:S03]  /*34b0*/  IMAD.WIDE R4, R6, 0x4, R4 ;  /* 0x0000000406047825 */ /* 0x000fc600078e0204 */
[----:B------:R-:W0:Y:S01]  /*34c0*/  LDC.64 R10, c[0x0][0x3b0] ;  /* 0x0000ec00ff0a7b82 */ /* 0x000e220000000a00 */
[----:B-1----:R-:W-:-:S04]  /*34d0*/  IMAD.WIDE R26, R7, 0x4, R14 ;  /* 0x00000004071a7825 */ /* 0x002fc800078e020e */
[C---:B------:R-:W-:Y:S01]  /*34e0*/  IMAD.WIDE R2, R6.reuse, 0x4, R14 ;  /* 0x0000000406027825 */ /* 0x040fe200078e020e */
[----:B------:R1:W4:Y:S02]  /*34f0*/  LDG.E R16, desc[UR10][R26.64] ;  /* 0x0000000a1a107981 */ /* 0x000324000c1e1900 */
[----:B------:R-:W5:Y:S02]  /*3500*/  LDC.64 R12, c[0x0][0x380] ;  /* 0x0000e000ff0c7b82 */ /* 0x000f640000000a00 */
[----:B------:R-:W4:Y:S04]  /*3510*/  LDG.E R17, desc[UR10][R2.64] ;  /* 0x0000000a02117981 */ /* 0x000f28000c1e1900 */
[----:B------:R-:W4:Y:S04]  /*3520*/  LDG.E R15, desc[UR10][R24.64] ;  /* 0x0000000a180f7981 */ /* 0x000f28000c1e1900 */
[----:B------:R-:W4:Y:S01]  /*3530*/  LDG.E R14, desc[UR10][R4.64] ;  /* 0x0000000a040e7981 */ /* 0x000f22000c1e1900 */
[----:B--2---:R-:W-:-:S04]  /*3540*/  IMAD.WIDE R20, R6, 0x4, R8 ;  /* 0x0000000406147825 */ /* 0x004fc800078e0208 */
[C---:B---3--:R-:W-:Y:S02]  /*3550*/  IMAD.WIDE R18, R6.reuse, 0x4, R18 ;  /* 0x0000000406127825 */ /* 0x048fe400078e0212 */
[----:B------:R-:W2:Y:S02]  /*3560*/  LDG.E R20, desc[UR10][R20.64] ;  /* 0x0000000a14147981 */ /* 0x000ea4000c1e1900 */
[C---:B0-----:R-:W-:Y:S02]  /*3570*/  IMAD.WIDE R22, R6.reuse, 0x4, R10 ;  /* 0x0000000406167825 */ /* 0x041fe400078e020a */
[----:B------:R-:W3:Y:S01]  /*3580*/  LDG.E R18, desc[UR10][R18.64] ;  /* 0x0000000a12127981 */ /* 0x000ee2000c1e1900 */
[----:B------:R-:W1:Y:S01]  /*3590*/  LDC.64 R10, c[0x0][0x398] ;  /* 0x0000e600ff0a7b82 */ /* 0x000e620000000a00 */
[----:B-----5:R-:W-:Y:S02]  /*35a0*/  IMAD.WIDE R8, R6, 0x4, R12 ;  /* 0x0000000406087825 */ /* 0x020fe400078e020c */
[----:B------:R-:W5:Y:S04]  /*35b0*/  LDG.E R23, desc[UR10][R22.64] ;  /* 0x0000000a16177981 */ /* 0x000f68000c1e1900 */
[----:B------:R-:W5:Y:S01]  /*35c0*/  LDG.E R12, desc[UR10][R8.64] ;  /* 0x0000000a080c7981 */ /* 0x000f62000c1e1900 */
[----:B-1----:R-:W-:-:S04]  /*35d0*/  IMAD.WIDE R26, R7, 0x4, R10 ;  /* 0x00000004071a7825 */ /* 0x002fc800078e020a */
[----:B----4-:R-:W-:Y:S01]  /*35e0*/  FADD R17, R17, R16 ;  /* 0x0000001011117221 */ /* 0x010fe20000000000 */
[----:B------:R-:W-:-:S04]  /*35f0*/  FADD R14, R14, R15 ;  /* 0x0000000f0e0e7221 */ /* 0x000fc80000000000 */
[----:B------:R-:W-:Y:S02]  /*3600*/  FADD R13, R14, R17 ;  /* 0x000000110e0d7221 */ /* 0x000fe40000000000 */
[----:B------:R-:W0:Y:S02]  /*3610*/  LDC.64 R16, c[0x0][0x3e8] ;  /* 0x0000fa00ff107b82 */ /* 0x000e240000000a00 */
[----:B--2---:R-:W-:-:S06]  /*3620*/  FFMA R13, -R20, UR4, R13 ;  /* 0x00000004140d7c23 */ /* 0x004fcc000800010d */
[----:B------:R-:W1:Y:S01]  /*3630*/  LDC.64 R14, c[0x0][0x3d0] ;  /* 0x0000f400ff0e7b82 */ /* 0x000e620000000a00 */
[----:B---3--:R-:W-:-:S04]  /*3640*/  FMUL R24, R18, R13 ;  /* 0x0000000d12187220 */ /* 0x008fc80000400000 */
[----:B-----5:R-:W-:-:S03]  /*3650*/  FFMA R25, R23, R12, R24 ;  /* 0x0000000c17197223 */ /* 0x020fc60000000018 */
[----:B------:R-:W2:Y:S01]  /*3660*/  LDC.64 R18, c[0x0][0x3b8] ;  /* 0x0000ee00ff127b82 */ /* 0x000ea20000000a00 */
[----:B------:R-:W-:-:S07]  /*3670*/  IMAD.WIDE R12, R6, 0x4, R10 ;  /* 0x00000004060c7825 */ /* 0x000fce00078e020a */
[----:B------:R-:W3:Y:S01]  /*3680*/  LDC.64 R20, c[0x0][0x388] ;  /* 0x0000e200ff147b82 */ /* 0x000ee20000000a00 */
[----:B------:R4:W-:Y:S04]  /*3690*/  STG.E desc[UR10][R8.64], R25 ;  /* 0x0000001908007986 */ /* 0x0009e8000c10190a */
[----:B------:R-:W5:Y:S04]  /*36a0*/  LDG.E R7, desc[UR10][R4.64] ;  /* 0x0000000a04077981 */ /* 0x000f68000c1e1900 */
[----:B------:R0:W5:Y:S04]  /*36b0*/  LDG.E R22, desc[UR10][R4.64+-0x4] ;  /* 0xfffffc0a04167981 */ /* 0x000168000c1e1900 */
[----:B------:R1:W5:Y:S01]  /*36c0*/  LDG.E R23, desc[UR10][R26.64] ;  /* 0x0000000a1a177981 */ /* 0x000362000c1e1900 */
[----:B----4-:R-:W4:Y:S03]  /*36d0*/  LDC.64 R8, c[0x0][0x390] ;  /* 0x0000e400ff087b82 */ /* 0x010f260000000a00 */
[----:B------:R-:W5:Y:S01]  /*36e0*/  LDG.E R24, desc[UR10][R12.64] ;  /* 0x0000000a0c187981 */ /* 0x000f62000c1e1900 */
[----:B--2---:R-:W-:-:S04]  /*36f0*/  IMAD.WIDE R28, R6, 0x4, R18 ;  /* 0x00000004061c7825 */ /* 0x004fc800078e0212 */
[----:B0-----:R-:W0:Y:S01]  /*3700*/  LDC.64 R4, c[0x0][0x3f0] ;  /* 0x0000fc00ff047b82 */ /* 0x001e220000000a00 */
[C---:B-1----:R-:W-:Y:S01]  /*3710*/  IMAD.WIDE R26, R6.reuse, 0x4, R16 ;  /* 0x00000004061a7825 */ /* 0x042fe200078e0210 */
[----:B------:R-:W2:Y:S03]  /*3720*/  LDG.E R18, desc[UR10][R28.64] ;  /* 0x0000000a1c127981 */ /* 0x000ea6000c1e1900 */
[C---:B------:R-:W-:Y:S02]  /*3730*/  IMAD.WIDE R16, R6.reuse, 0x4, R14 ;  /* 0x0000000406107825 */ /* 0x040fe400078e020e */
[----:B------:R-:W2:Y:S04]  /*3740*/  LDG.E R14, desc[UR10][R26.64] ;  /* 0x0000000a1a0e7981 */ /* 0x000ea8000c1e1900 */
[----:B------:R-:W2:Y:S01]  /*3750*/  LDG.E R16, desc[UR10][R16.64] ;  /* 0x0000000a10107981 */ /* 0x000ea2000c1e1900 */
[----:B---3--:R-:W-:-:S05]  /*3760*/  IMAD.WIDE R20, R6, 0x4, R20 ;  /* 0x0000000406147825 */ /* 0x008fca00078e0214 */
[----:B------:R-:W3:Y:S01]  /*3770*/  LDG.E R19, desc[UR10][R20.64] ;  /* 0x0000000a14137981 */ /* 0x000ee2000c1e1900 */
[----:B------:R-:W-:-:S04]  /*3780*/  IMAD.WIDE R10, R0, 0x4, R10 ;  /* 0x00000004000a7825 */ /* 0x000fc800078e020a */
[----:B0-----:R-:W-:-:S04]  /*3790*/  IMAD.WIDE R4, R6, 0x4, R4 ;  /* 0x0000000406047825 */ /* 0x001fc800078e0204 */
[----:B----4-:R-:W-:-:S04]  /*37a0*/  IMAD.WIDE R8, R6, 0x4, R8 ;  /* 0x0000000406087825 */ /* 0x010fc800078e0208 */
[----:B-----5:R-:W-:Y:S01]  /*37b0*/  FADD R22, R7, R22 ;  /* 0x0000001607167221 */ /* 0x020fe20000000000 */
[----:B------:R-:W-:-:S04]  /*37c0*/  FADD R23, R24, R23 ;  /* 0x0000001718177221 */ /* 0x000fc80000000000 */
[----:B------:R-:W-:-:S04]  /*37d0*/  FADD R23, R23, R22 ;  /* 0x0000001617177221 */ /* 0x000fc80000000000 */
[----:B--2---:R-:W-:Y:S02]  /*37e0*/  FFMA R23, -R14, UR4, R23 ;  /* 0x000000040e177c23 */ /* 0x004fe40008000117 */
[----:B------:R-:W0:Y:S02]  /*37f0*/  LDC.64 R14, c[0x0][0x3d8] ;  /* 0x0000f600ff0e7b82 */ /* 0x000e240000000a00 */
[----:B------:R-:W-:-:S06]  /*3800*/  FMUL R23, R16, R23 ;  /* 0x0000001710177220 */ /* 0x000fcc0000400000 */
[----:B------:R-:W1:Y:S01]  /*3810*/  LDC.64 R16, c[0x0][0x3c0] ;  /* 0x0000f000ff107b82 */ /* 0x000e620000000a00 */
[----:B---3--:R-:W-:-:S05]  /*3820*/  FFMA R19, R18, R19, R23 ;  /* 0x0000001312137223 */ /* 0x008fca0000000017 */
[----:B------:R-:W-:Y:S04]  /*3830*/  STG.E desc[UR10][R20.64], R19 ;  /* 0x0000001314007986 */ /* 0x000fe8000c10190a */
[----:B------:R-:W2:Y:S04]  /*3840*/  LDG.E R0, desc[UR10][R2.64] ;  /* 0x0000000a02007981 */ /* 0x000ea8000c1e1900 */
[----:B------:R-:W2:Y:S04]  /*3850*/  LDG.E R23, desc[UR10][R2.64+-0x4] ;  /* 0xfffffc0a02177981 */ /* 0x000ea8000c1e1900 */
[----:B------:R-:W3:Y:S04]  /*3860*/  LDG.E R12, desc[UR10][R12.64] ;  /* 0x0000000a0c0c7981 */ /* 0x000ee8000c1e1900 */
[----:B------:R-:W3:Y:S01]  /*3870*/  LDG.E R11, desc[UR10][R10.64] ;  /* 0x0000000a0a0b7981 */ /* 0x000ee2000c1e1900 */
[----:B0-----:R-:W-:-:S03]  /*3880*/  IMAD.WIDE R14, R6, 0x4, R14 ;  /* 0x00000004060e7825 */ /* 0x001fc600078e020e */
[----:B------:R-:W4:Y:S01]  /*3890*/  LDG.E R5, desc[UR10][R4.64] ;  /* 0x0000000a04057981 */ /* 0x000f22000c1e1900 */
[----:B-1----:R-:W-:-:S03]  /*38a0*/  IMAD.WIDE R16, R6, 0x4, R16 ;  /* 0x0000000406107825 */ /* 0x002fc600078e0210 */
[----:B------:R-:W5:Y:S04]  /*38b0*/  LDG.E R14, desc[UR10][R14.64] ;  /* 0x0000000a0e0e7981 */ /* 0x000f68000c1e1900 */
[----:B------:R-:W5:Y:S04]  /*38c0*/  LDG.E R16, desc[UR10][R16.64] ;  /* 0x0000000a10107981 */ /* 0x000f68000c1e1900 */
[----:B------:R-:W5:Y:S01]  /*38d0*/  LDG.E R7, desc[UR10][R8.64] ;  /* 0x0000000a08077981 */ /* 0x000f62000c1e1900 */
[----:B--2---:R-:W-:Y:S01]  /*38e0*/  FADD R0, R0, R23 ;  /* 0x0000001700007221 */ /* 0x004fe20000000000 */
[----:B---3--:R-:W-:-:S04]  /*38f0*/  FADD R3, R12, R11 ;  /* 0x0000000b0c037221 */ /* 0x008fc80000000000 */
[----:B------:R-:W-:-:S04]  /*3900*/  FADD R0, R0, R3 ;  /* 0x0000000300007221 */ /* 0x000fc80000000000 */
[----:B----4-:R-:W-:-:S04]  /*3910*/  FFMA R3, -R5, UR4, R0 ;  /* 0x0000000405037c23 */ /* 0x010fc80008000100 */
[----:B-----5:R-:W-:-:S04]  /*3920*/  FMUL R3, R14, R3 ;  /* 0x000000030e037220 */ /* 0x020fc80000400000 */
[----:B------:R-:W-:-:S05]  /*3930*/  FFMA R3, R16, R7, R3 ;  /* 0x0000000710037223 */ /* 0x000fca0000000003 */
[----:B------:R-:W-:Y:S01]  /*3940*/  STG.E desc[UR10][R8.64], R3 ;  /* 0x0000000308007986 */ /* 0x000fe2000c10190a */
[----:B------:R-:W-:Y:S05]  /*3950*/  EXIT ;  /* 0x000000000000794d */ /* 0x000fea0003800000 */
.L_x_16:
[----:B------:R-:W-:-:S00]  /*3960*/  BRA `(.L_x_16) ;  /* 0xfffffffc00fc7947 */ /* 0x000fc0000383ffff */
[----:B------:R-:W-:-:S00]  /*3970*/  NOP ;  /* 0x0000000000007918 */ /* 0x000fc00000000000 */
        /* <DEDUP_REMOVED lines=8> */
.L_x_29:


//--------------------- .text._Z13update_tilingPfS_S_S_S_S_S_S_S_S_S_S_S_S_S_fiiiPiS0_S0_iii --------------------------
	.section	.text._Z13update_tilingPfS_S_S_S_S_S_S_S_S_S_S_S_S_S_fiiiPiS0_S0_iii,"ax",@progbits
	.align	128
        .global         _Z13update_tilingPfS_S_S_S_S_S_S_S_S_S_S_S_S_S_fiiiPiS0_S0_iii
        .type           _Z13update_tilingPfS_S_S_S_S_S_S_S_S_S_S_S_S_S_fiiiPiS0_S0_iii,@function
        .size           _Z13update_tilingPfS_S_S_S_S_S_S_S_S_S_S_S_S_S_fiiiPiS0_S0_iii,(.L_x_30 - _Z13update_tilingPfS_S_S_S_S_S_S_S_S_S_S_S_S_S_fiiiPiS0_S0_iii)
        .other          _Z13update_tilingPfS_S_S_S_S_S_S_S_S_S_S_S_S_S_fiiiPiS0_S0_iii,@"STO_CUDA_ENTRY STV_DEFAULT"
_Z13update_tilingPfS_S_S_S_S_S_S_S_S_S_S_S_S_S_fiiiPiS0_S0_iii:
.text._Z13update_tilingPfS_S_S_S_S_S_S_S_S_S_S_S_S_S_fiiiPiS0_S0_iii:
[----:B------:R-:W-:Y:S08]  /*0000*/  LDC R1, c[0x0][0x37c] ;  /* 0x0000df00ff017b82 */ /* 0x000ff00000000800 */
[----:B------:R-:W0:Y:S01]  /*0010*/  LDC.64 R2, c[0x0][0x420] ;  /* 0x00010800ff027b82 */ /* 0x000e220000000a00 */
[----:B------:R-:W1:Y:S01]  /*0020*/  LDCU.64 UR10, c[0x0][0x358] ;  /* 0x00006b00ff0a77ac */ /* 0x000e620008000a00 */
[----:B------:R-:W2:Y:S06]  /*0030*/  LDCU UR5, c[0x0][0x3fc] ;  /* 0x00007f80ff0577ac */ /* 0x000eac0008000800 */
[----:B------:R-:W3:Y:S01]  /*0040*/  S2UR UR4, SR_CTAID.X ;  /* 0x00000000000479c3 */ /* 0x000ee20000002500 */
[----:B------:R-:W4:Y:S01]  /*0050*/  LDCU.64 UR6, c[0x0][0x400] ;  /* 0x00008000ff0677ac */ /* 0x000f220008000a00 */
[----:B------:R-:W0:Y:S02]  /*0060*/  LDCU.64 UR12, c[0x0][0x3f8] ;  /* 0x00007f00ff0c77ac */ /* 0x000e240008000a00 */
[----:B0-----:R-:W0:Y:S01]  /*0070*/  I2F.U32.RP R6, R2 ;  /* 0x0000000200067306 */ /* 0x001e220000209000 */
[C---:B------:R-:W-:Y:S01]  /*0080*/  IMAD R0, R2.reuse, R3, RZ ;  /* 0x0000000302007224 */ /* 0x040fe200078e02ff */
[----:B------:R-:W-:-:S04]  /*0090*/  ISETP.NE.U32.AND P2, PT, R2, RZ, PT ;  /* 0x000000ff0200720c */ /* 0x000fc80003f45070 */
[----:B------:R-:W-:Y:S02]  /*00a0*/  IADD3 R11, PT, PT, RZ, -R0, RZ ;  /* 0x80000000ff0b7210 */ /* 0x000fe40007ffe0ff */
        /* <DEDUP_REMOVED lines=13> */
[----:B------:R0:W1:Y:S04]  /*0180*/  F2I.FTZ.U32.TRUNC.NTZ R9, R8 ;  /* 0x0000000800097305 */ /* 0x000068000021f000 */
[----:B---3--:R-:W-:-:S04]  /*0190*/  IMAD.HI.U32 R4, R5, UR4, RZ ;  /* 0x0000000405047c27 */ /* 0x008fc8000f8e00ff */
[----:B------:R2:W3:Y:S01]  /*01a0*/  F2I.FTZ.U32.TRUNC.NTZ R7, R6 ;  /* 0x0000000600077305 */ /* 0x0004e2000021f000 */
[----:B------:R-:W-:Y:S02]  /*01b0*/  IADD3 R5, PT, PT, -R4, RZ, RZ ;  /* 0x000000ff04057210 */ /* 0x000fe40007ffe1ff */
[----:B0-----:R-:W-:-:S03]  /*01c0*/  MOV R8, RZ ;  /* 0x000000ff00087202 */ /* 0x001fc60000000f00 */
[----:B------:R-:W-:Y:S02]  /*01d0*/  IMAD R5, R2, R5, UR4 ;  /* 0x0000000402057e24 */ /* 0x000fe4000f8e0205 */
[----:B-1----:R-:W-:Y:S02]  /*01e0*/  IMAD R11, R11, R9, RZ ;  /* 0x000000090b0b7224 */ /* 0x002fe400078e02ff */
[----:B--2---:R-:W-:Y:S01]  /*01f0*/  HFMA2 R6, -RZ, RZ, 0, 0 ;  /* 0x00000000ff067431 */ /* 0x004fe200000001ff */
[----:B------:R-:W-:Y:S01]  /*0200*/  ISETP.GE.U32.AND P0, PT, R5, R2, PT ;  /* 0x000000020500720c */ /* 0x000fe20003f06070 */
[----:B------:R-:W-:Y:S01]  /*0210*/  IMAD.HI.U32 R8, R9, R11, R8 ;  /* 0x0000000b09087227 */ /* 0x000fe200078e0008 */
[----:B---3--:R-:W-:-:S05]  /*0220*/  IADD3 R10, PT, PT, RZ, -R7, RZ ;  /* 0x80000007ff0a7210 */ /* 0x008fca0007ffe0ff */
[----:B------:R-:W-:Y:S02]  /*0230*/  IMAD.HI.U32 R13, R8, UR4, RZ ;  /* 0x00000004080d7c27 */ /* 0x000fe4000f8e00ff */
[----:B------:R-:W0:Y:S04]  /*0240*/  LDC.64 R8, c[0x0][0x418] ;  /* 0x00010600ff087b82 */ /* 0x000e280000000a00 */
[-C--:B------:R-:W-:Y:S02]  /*0250*/  @P0 IADD3 R5, PT, PT, R5, -R2.reuse, RZ ;  /* 0x8000000205050210 */ /* 0x080fe40007ffe0ff */
[----:B------:R-:W-:Y:S02]  /*0260*/  @P0 IADD3 R4, PT, PT, R4, 0x1, RZ ;  /* 0x0000000104040810 */ /* 0x000fe40007ffe0ff */
[----:B------:R-:W-:Y:S01]  /*0270*/  ISETP.GE.U32.AND P1, PT, R5, R2, PT ;  /* 0x000000020500720c */ /* 0x000fe20003f26070 */
[----:B------:R-:W-:Y:S01]  /*0280*/  IMAD R5, R10, R3, RZ ;  /* 0x000000030a057224 */ /* 0x000fe200078e02ff */
[----:B------:R-:W-:Y:S01]  /*0290*/  ISETP.NE.U32.AND P0, PT, R0, RZ, PT ;  /* 0x000000ff0000720c */ /* 0x000fe20003f05070 */
[----:B------:R-:W1:Y:S02]  /*02a0*/  LDC.64 R10, c[0x0][0x410] ;  /* 0x00010400ff0a7b82 */ /* 0x000e640000000a00 */
[----:B------:R-:W-:Y:S01]  /*02b0*/  IMAD.HI.U32 R7, R7, R5, R6 ;  /* 0x0000000507077227 */ /* 0x000fe200078e0006 */
[----:B------:R-:W-:-:S05]  /*02c0*/  IADD3 R5, PT, PT, -R13, RZ, RZ ;  /* 0x000000ff0d057210 */ /* 0x000fca0007ffe1ff */
[----:B------:R-:W-:Y:S02]  /*02d0*/  IMAD R5, R0, R5, UR4 ;  /* 0x0000000400057e24 */ /* 0x000fe4000f8e0205 */
[----:B------:R-:W-:Y:S02]  /*02e0*/  @P1 IADD3 R4, PT, PT, R4, 0x1, RZ ;  /* 0x0000000104041810 */ /* 0x000fe40007ffe0ff */
[----:B------:R-:W-:Y:S02]  /*02f0*/  @!P2 LOP3.LUT R4, RZ, R2, RZ, 0x33, !PT ;  /* 0x00000002ff04a212 */ /* 0x000fe400078e33ff */
[----:B------:R-:W-:-:S03]  /*0300*/  ISETP.GE.U32.AND P3, PT, R5, R0, PT ;  /* 0x000000000500720c */ /* 0x000fc60003f66070 */
        /* <DEDUP_REMOVED lines=13> */
[----:B------:R-:W-:Y:S02]  /*03e0*/  ISETP.NE.U32.AND P1, PT, R3, RZ, PT ;  /* 0x000000ff0300720c */ /* 0x000fe40003f25070 */
[----:B------:R-:W-:Y:S01]  /*03f0*/  @!P0 LOP3.LUT R13, RZ, R0, RZ, 0x33, !PT ;  /* 0x00000000ff0d8212 */ /* 0x000fe200078e33ff */
[----:B--2---:R-:W-:-:S04]  /*0400*/  IMAD.WIDE.U32 R4, R5, 0x4, R6 ;  /* 0x0000000405047825 */ /* 0x004fc800078e0006 */
[----:B0-----:R-:W-:Y:S02]  /*0410*/  IMAD.WIDE.U32 R8, R13, 0x4, R8 ;  /* 0x000000040d087825 */ /* 0x001fe400078e0008 */
[----:B------:R0:W2:Y:S02]  /*0420*/  LDG.E R5, desc[UR10][R4.64] ;  /* 0x0000000a04057981 */ /* 0x0000a4000c1e1900 */
[-C--:B------:R-:W-:Y:S02]  /*0430*/  @P2 IADD3 R12, PT, PT, R12, -R3.reuse, RZ ;  /* 0x800000030c0c2210 */ /* 0x080fe40007ffe0ff */
[----:B------:R-:W-:Y:S01]  /*0440*/  @!P1 LOP3.LUT R12, RZ, R3, RZ, 0x33, !PT ;  /* 0x00000003ff0c9212 */ /* 0x000fe200078e33ff */
[----:B------:R-:W3:Y:S04]  /*0450*/  LDG.E R8, desc[UR10][R8.64] ;  /* 0x0000000a08087981 */ /* 0x000ee8000c1e1900 */
[----:B-1----:R-:W-:-:S05]  /*0460*/  IMAD.WIDE.U32 R6, R12, 0x4, R10 ;  /* 0x000000040c067825 */ /* 0x002fca00078e000a */
[----:B------:R1:W5:Y:S01]  /*0470*/  LDG.E R10, desc[UR10][R6.64] ;  /* 0x0000000a060a7981 */ /* 0x000362000c1e1900 */
[----:B------:R-:W0:Y:S01]  /*0480*/  S2R R0, SR_TID.X ;  /* 0x0000000000007919 */ /* 0x000e220000002100 */
[----:B------:R-:W-:Y:S02]  /*0490*/  UIADD3 UR4, UPT, UPT, UR5, -0x2, URZ ;  /* 0xfffffffe05047890 */ /* 0x000fe4000fffe0ff */
[----:B----4-:R-:W-:Y:S02]  /*04a0*/  UIMAD UR5, UR5, UR6, URZ ;  /* 0x00000006050572a4 */ /* 0x010fe4000f8e02ff */
[----:B------:R-:W-:Y:S01]  /*04b0*/  UIADD3 UR8, UPT, UPT, UR6, -0x2, URZ ;  /* 0xfffffffe06087890 */ /* 0x000fe2000fffe0ff */
[----:B0-----:R-:W-:Y:S02]  /*04c0*/  LOP3.LUT R2, R0, 0xf, RZ, 0xc0, !PT ;  /* 0x0000000f00027812 */ /* 0x001fe400078ec0ff */
[----:B------:R-:W-:-:S04]  /*04d0*/  SHF.R.U32.HI R4, RZ, 0x4, R0 ;  /* 0x00000004ff047819 */ /* 0x000fc80000011600 */
[----:B-1----:R-:W-:Y:S02]  /*04e0*/  LOP3.LUT R7, R4, 0x3, RZ, 0xc0, !PT ;  /* 0x0000000304077812 */ /* 0x002fe400078ec0ff */
[----:B--2---:R-:W-:Y:S02]  /*04f0*/  IADD3 R2, PT, PT, R2, R5, RZ ;  /* 0x0000000502027210 */ /* 0x004fe40007ffe0ff */
[----:B---3--:R-:W-:Y:S02]  /*0500*/  LEA.HI R3, R0, R8, RZ, 0x1a ;  /* 0x0000000800037211 */ /* 0x008fe400078fd0ff */
[----:B------:R-:W-:Y:S02]  /*0510*/  ISETP.GT.AND P0, PT, R2, UR4, PT ;  /* 0x0000000402007c0c */ /* 0x000fe4000bf04270 */
[C---:B------:R-:W-:Y:S01]  /*0520*/  VIADDMNMX R6, R8.reuse, 0x6, R3, !PT ;  /* 0x0000000608067846 */ /* 0x040fe20007800103 */
[----:B------:R-:W-:Y:S01]  /*0530*/  IMAD R5, R3, UR5, RZ ;  /* 0x0000000503057c24 */ /* 0x000fe2000f8e02ff */
[----:B------:R-:W-:-:S02]  /*0540*/  IADD3 R4, PT, PT, R8, 0x1, RZ ;  /* 0x0000000108047810 */ /* 0x000fc40007ffe0ff */
[----:B------:R-:W-:Y:S02]  /*0550*/  ISETP.GT.AND P0, PT, R2, RZ, !P0 ;  /* 0x000000ff0200720c */ /* 0x000fe40004704270 */
[----:B------:R-:W-:Y:S02]  /*0560*/  IADD3 R6, PT, PT, R6, 0x3, -R3 ;  /* 0x0000000306067810 */ /* 0x000fe40007ffe803 */
[----:B-----5:R-:W-:Y:S02]  /*0570*/  IADD3 R7, PT, PT, R7, R10, RZ ;  /* 0x0000000a07077210 */ /* 0x020fe40007ffe0ff */
[----:B------:R-:W-:Y:S01]  /*0580*/  IADD3 R8, PT, PT, R10, 0x5, RZ ;  /* 0x000000050a087810 */ /* 0x000fe20007ffe0ff */
[----:B------:R-:W-:-:S12]  /*0590*/  UIADD3 UR4, UPT, UPT, UR7, -0x2, URZ ;  /* 0xfffffffe07047890 */ /* 0x000fd8000fffe0ff */
.L_x_26:
[----:B------:R-:W-:Y:S01]  /*05a0*/  ISETP.GT.U32.AND P1, PT, R0, 0x27f, PT ;  /* 0x0000027f0000780c */ /* 0x000fe20003f24070 */
[----:B------:R-:W-:-:S12]  /*05b0*/  BSSY.RECONVERGENT B0, `(.L_x_17) ;  /* 0x0000117000007945 */ /* 0x000fd80003800200 */
[----:B0-----:R-:W-:Y:S05]  /*05c0*/  @P1 BRA `(.L_x_18) ;  /* 0x0000001000541947 */ /* 0x001fea0003800000 */
[----:B------:R-:W0:Y:S01]  /*05d0*/  LDC R20, c[0x0][0x3fc] ;  /* 0x0000ff00ff147b82 */ /* 0x000e220000000800 */
[C---:B------:R-:W-:Y:S01]  /*05e0*/  LOP3.LUT P2, RZ, R6.reuse, 0x4, RZ, 0xc0, !PT ;  /* 0x0000000406ff7812 */ /* 0x040fe2000784c0ff */
[----:B------:R-:W-:Y:S01]  /*05f0*/  BSSY.RECONVERGENT B1, `(.L_x_19) ;  /* 0x000005e000017945 */ /* 0x000fe20003800200 */
[----:B------:R-:W-:Y:S02]  /*0600*/  ISETP.GE.U32.AND P3, PT, R6, 0x4, PT ;  /* 0x000000040600780c */ /* 0x000fe40003f66070 */
[C---:B------:R-:W-:Y:S02]  /*0610*/  ISETP.GT.AND P1, PT, R7.reuse, RZ, P0 ;  /* 0x000000ff0700720c */ /* 0x040fe40000724270 */
[----:B------:R-:W-:Y:S01]  /*0620*/  MOV R9, R3 ;  /* 0x0000000300097202 */ /* 0x000fe20000000f00 */
[----:B0-----:R-:W-:-:S06]  /*0630*/  IMAD R10, R7, R20, R2 ;  /* 0x00000014070a7224 */ /* 0x001fcc00078e0202 */
[----:B------:R-:W-:Y:S05]  /*0640*/  @P2 BRA `(.L_x_20) ;  /* 0x0000000400602947 */ /* 0x000fea0003800000 */
[----:B------:R-:W-:Y:S02]  /*0650*/  ISETP.GT.OR P2, PT, R7, UR8, !P1 ;  /* 0x0000000807007c0c */ /* 0x000fe4000cf44670 */
[C---:B------:R-:W-:Y:S02]  /*0660*/  IADD3 R9, PT, PT, R3.reuse, 0x4, RZ ;  /* 0x0000000403097810 */ /* 0x040fe40007ffe0ff */
[----:B------:R-:W-:-:S04]  /*0670*/  ISETP.LT.OR P2, PT, R3, 0x1, P2 ;  /* 0x000000010300780c */ /* 0x000fc80001741670 */
[----:B------:R-:W-:-:S13]  /*0680*/  ISETP.GT.OR P2, PT, R3, UR4, P2 ;  /* 0x0000000403007c0c */ /* 0x000fda0009744670 */
[----:B------:R-:W-:Y:S05]  /*0690*/  @P2 BRA `(.L_x_20) ;  /* 0x00000004004c2947 */ /* 0x000fea0003800000 */
[----:B------:R-:W0:Y:S01]  /*06a0*/  LDC.64 R16, c[0x0][0x3a8] ;  /* 0x0000ea00ff107b82 */ /* 0x000e220000000a00 */
[----:B------:R-:W-:Y:S01]  /*06b0*/  IADD3 R11, PT, PT, R5, R10, RZ ;  /* 0x0000000a050b7210 */ /* 0x000fe20007ffe0ff */
[----:B------:R-:W1:Y:S03]  /*06c0*/  LDCU UR6, c[0x0][0x3f8] ;  /* 0x00007f00ff0677ac */ /* 0x000e660008000800 */
[----:B------:R-:W-:-:S03]  /*06d0*/  IADD3 R20, PT, PT, R11, -R20, RZ ;  /* 0x800000140b147210 */ /* 0x000fc60007ffe0ff */
[----:B------:R-:W2:Y:S08]  /*06e0*/  LDC.64 R14, c[0x0][0x3c8] ;  /* 0x0000f200ff0e7b82 */ /* 0x000eb00000000a00 */
[----:B------:R-:W3:Y:S01]  /*06f0*/  LDC.64 R26, c[0x0][0x3e0] ;  /* 0x0000f800ff1a7b82 */ /* 0x000ee20000000a00 */
[----:B0-----:R-:W-:-:S07]  /*0700*/  IMAD.WIDE R12, R11, 0x4, R16 ;  /* 0x000000040b0c7825 */ /* 0x001fce00078e0210 */
[----:B------:R-:W0:Y:S01]  /*0710*/  LDC.64 R18, c[0x0][0x3b0] ;  /* 0x0000ec00ff127b82 */ /* 0x000e220000000a00 */
[----:B------:R-:W-:Y:S01]  /*0720*/  IMAD.WIDE R16, R20, 0x4, R16 ;  /* 0x0000000414107825 */ /* 0x000fe200078e0210 */
[----:B------:R-:W4:Y:S04]  /*0730*/  LDG.E R23, desc[UR10][R12.64] ;  /* 0x0000000a0c177981 */ /* 0x000f28000c1e1900 */
[----:B------:R5:W4:Y:S01]  /*0740*/  LDG.E R22, desc[UR10][R16.64] ;  /* 0x0000000a10167981 */ /* 0x000b22000c1e1900 */
[C---:B--2---:R-:W-:Y:S01]  /*0750*/  IMAD.WIDE R14, R11.reuse, 0x4, R14 ;  /* 0x000000040b0e7825 */ /* 0x044fe200078e020e */
[----:B------:R-:W-:-:S04]  /*0760*/  IADD3 R21, PT, PT, R11, -UR5, RZ ;  /* 0x800000050b157c10 */ /* 0x000fc8000fffe0ff */
[----:B------:R2:W4:Y:S01]  /*0770*/  LDG.E R25, desc[UR10][R14.64] ;  /* 0x0000000a0e197981 */ /* 0x000522000c1e1900 */
[C---:B---3--:R-:W-:Y:S01]  /*0780*/  IMAD.WIDE R26, R11.reuse, 0x4, R26 ;  /* 0x000000040b1a7825 */ /* 0x048fe200078e021a */
[----:B-----5:R-:W3:Y:S05]  /*0790*/  LDC.64 R16, c[0x0][0x3a0] ;  /* 0x0000e800ff107b82 */ /* 0x020eea0000000a00 */
[----:B------:R-:W1:Y:S03]  /*07a0*/  LDG.E R26, desc[UR10][R26.64] ;  /* 0x0000000a1a1a7981 */ /* 0x000e66000c1e1900 */
[----:B--2---:R-:W2:Y:S01]  /*07b0*/  LDC.64 R14, c[0x0][0x380] ;  /* 0x0000e000ff0e7b82 */ /* 0x004ea20000000a00 */
[----:B0-----:R-:W-:-:S05]  /*07c0*/  IMAD.WIDE R18, R11, 0x4, R18 ;  /* 0x000000040b127825 */ /* 0x001fca00078e0212 */
[----:B------:R2:W5:Y:S01]  /*07d0*/  LDG.E R27, desc[UR10][R18.64] ;  /* 0x0000000a121b7981 */ /* 0x000562000c1e1900 */
[----:B---3--:R-:W-:-:S04]  /*07e0*/  IMAD.WIDE R28, R21, 0x4, R16 ;  /* 0x00000004151c7825 */ /* 0x008fc800078e0210 */
[C---:B------:R-:W-:Y:S01]  /*07f0*/  IMAD.WIDE R16, R11.reuse, 0x4, R16 ;  /* 0x000000040b107825 */ /* 0x040fe200078e0210 */
[----:B------:R-:W3:Y:S04]  /*0800*/  LDG.E R24, desc[UR10][R28.64] ;  /* 0x0000000a1c187981 */ /* 0x000ee8000c1e1900 */
[----:B------:R-:W3:Y:S01]  /*0810*/  LDG.E R29, desc[UR10][R16.64] ;  /* 0x0000000a101d7981 */ /* 0x000ee2000c1e1900 */
[----:B--2---:R-:W-:-:S04]  /*0820*/  IMAD.WIDE R18, R11, 0x4, R14 ;  /* 0x000000040b127825 */ /* 0x004fc800078e020e */
[----:B----4-:R-:W-:Y:S02]  /*0830*/  FADD R23, R23, R22 ;  /* 0x0000001617177221 */ /* 0x010fe40000000000 */
[----:B------:R-:W5:Y:S01]  /*0840*/  LDG.E R22, desc[UR10][R18.64] ;  /* 0x0000000a12167981 */ /* 0x000f62000c1e1900 */
[----:B---3--:R-:W-:-:S04]  /*0850*/  FADD R24, R29, R24 ;  /* 0x000000181d187221 */ /* 0x008fc80000000000 */
[----:B------:R-:W-:-:S04]  /*0860*/  FADD R23, R23, R24 ;  /* 0x0000001817177221 */ /* 0x000fc80000000000 */
[----:B-1----:R-:W-:-:S04]  /*0870*/  FFMA R26, -R26, UR6, R23 ;  /* 0x000000061a1a7c23 */ /* 0x002fc80008000117 */
[----:B------:R-:W-:-:S04]  /*0880*/  FMUL R26, R25, R26 ;  /* 0x0000001a191a7220 */ /* 0x000fc80000400000 */
[----:B-----5:R-:W-:Y:S02]  /*0890*/  FFMA R15, R27, R22, R26 ;  /* 0x000000161b0f7223 */ /* 0x020fe4000000001a */
[----:B------:R-:W0:Y:S03]  /*08a0*/  LDC.64 R26, c[0x0][0x3e8] ;  /* 0x0000fa00ff1a7b82 */ /* 0x000e260000000a00 */
[----:B------:R1:W-:Y:S04]  /*08b0*/  STG.E desc[UR10][R18.64], R15 ;  /* 0x0000000f12007986 */ /* 0x0003e8000c10190a */
[----:B------:R-:W2:Y:S01]  /*08c0*/  LDG.E R25, desc[UR10][R12.64] ;  /* 0x0000000a0c197981 */ /* 0x000ea2000c1e1900 */
[----:B-1----:R-:W1:Y:S03]  /*08d0*/  LDC.64 R14, c[0x0][0x398] ;  /* 0x0000e600ff0e7b82 */ /* 0x002e660000000a00 */
[----:B------:R-:W2:Y:S05]  /*08e0*/  LDG.E R12, desc[UR10][R12.64+-0x4] ;  /* 0xfffffc0a0c0c7981 */ /* 0x000eaa000c1e1900 */
[----:B------:R-:W3:Y:S01]  /*08f0*/  LDC.64 R18, c[0x0][0x3d0] ;  /* 0x0000f400ff127b82 */ /* 0x000ee20000000a00 */
[----:B-1----:R-:W-:-:S04]  /*0900*/  IMAD.WIDE R28, R21, 0x4, R14 ;  /* 0x00000004151c7825 */ /* 0x002fc800078e020e */
[C---:B------:R-:W-:Y:S01]  /*0910*/  IMAD.WIDE R22, R11.reuse, 0x4, R14 ;  /* 0x000000040b167825 */ /* 0x040fe200078e020e */
[----:B------:R1:W4:Y:S04]  /*0920*/  LDG.E R21, desc[UR10][R28.64] ;  /* 0x0000000a1c157981 */ /* 0x000328000c1e1900 */
[----:B------:R-:W4:Y:S01]  /*0930*/  LDG.E R24, desc[UR10][R22.64] ;  /* 0x0000000a16187981 */ /* 0x000f22000c1e1900 */
[----:B-1----:R-:W1:Y:S01]  /*0940*/  LDC.64 R28, c[0x0][0x388] ;  /* 0x0000e200ff1c7b82 */ /* 0x002e620000000a00 */
[----:B0-----:R-:W-:-:S04]  /*0950*/  IMAD.WIDE R26, R11, 0x4, R26 ;  /* 0x000000040b1a7825 */ /* 0x001fc800078e021a */
[C---:B---3--:R-:W-:Y:S02]  /*0960*/  IMAD.WIDE R18, R11.reuse, 0x4, R18 ;  /* 0x000000040b127825 */ /* 0x048fe400078e0212 */
[----:B------:R-:W3:Y:S04]  /*0970*/  LDG.E R26, desc[UR10][R26.64] ;  /* 0x0000000a1a1a7981 */ /* 0x000ee8000c1e1900 */
[----:B------:R-:W5:Y:S01]  /*0980*/  LDG.E R18, desc[UR10][R18.64] ;  /* 0x0000000a12127981 */ /* 0x000f62000c1e1900 */
[----:B-1----:R-:W-:-:S04]  /*0990*/  IMAD.WIDE R28, R11, 0x4, R28 ;  /* 0x000000040b1c7825 */ /* 0x002fc800078e021c */
[----:B--2---:R-:W-:Y:S02]  /*09a0*/  FADD R25, R25, R12 ;  /* 0x0000000c19197221 */ /* 0x004fe40000000000 */
[----:B------:R-:W0:Y:S02]  /*09b0*/  LDC.64 R12, c[0x0][0x3b8] ;  /* 0x0000ee00ff0c7b82 */ /* 0x000e240000000a00 */
[----:B0-----:R-:W-:-:S04]  /*09c0*/  IMAD.WIDE R12, R11, 0x4, R12 ;  /* 0x000000040b0c7825 */ /* 0x001fc800078e020c */
[----:B----4-:R-:W-:Y:S02]  /*09d0*/  FADD R24, R24, R21 ;  /* 0x0000001518187221 */ /* 0x010fe40000000000 */
[----:B------:R-:W2:Y:S04]  /*09e0*/  LDG.E R12, desc[UR10][R12.64] ;  /* 0x0000000a0c0c7981 */ /* 0x000ea8000c1e1900 */
[----:B------:R-:W2:Y:S01]  /*09f0*/  LDG.E R21, desc[UR10][R28.64] ;  /* 0x0000000a1c157981 */ /* 0x000ea2000c1e1900 */
[----:B------:R-:W-:-:S04]  /*0a00*/  FADD R25, R24, R25 ;  /* 0x0000001918197221 */ /* 0x000fc80000000000 */
[----:B---3--:R-:W-:Y:S02]  /*0a10*/  FFMA R25, -R26, UR6, R25 ;  /* 0x000000061a197c23 */ /* 0x008fe40008000119 */
[----:B------:R-:W0:Y:S02]  /*0a20*/  LDC.64 R26, c[0x0][0x3c0] ;  /* 0x0000f000ff1a7b82 */ /* 0x000e240000000a00 */
[----:B-----5:R-:W-:-:S06]  /*0a30*/  FMUL R25, R18, R25 ;  /* 0x0000001912197220 */ /* 0x020fcc0000400000 */
[----:B------:R-:W1:Y:S01]  /*0a40*/  LDC.64 R18, c[0x0][0x3d8] ;  /* 0x0000f600ff127b82 */ /* 0x000e620000000a00 */
[----:B------:R-:W-:-:S04]  /*0a50*/  IMAD.WIDE R14, R20, 0x4, R14 ;  /* 0x00000004140e7825 */ /* 0x000fc800078e020e */
[----:B0-----:R-:W-:-:S04]  /*0a60*/  IMAD.WIDE R26, R11, 0x4, R26 ;  /* 0x000000040b1a7825 */ /* 0x001fc800078e021a */
[----:B-1----:R-:W-:-:S04]  /*0a70*/  IMAD.WIDE R18, R11, 0x4, R18 ;  /* 0x000000040b127825 */ /* 0x002fc800078e0212 */
[----:B--2---:R-:W-:Y:S02]  /*0a80*/  FFMA R21, R12, R21, R25 ;  /* 0x000000150c157223 */ /* 0x004fe40000000019 */
[----:B------:R-:W0:Y:S08]  /*0a90*/  LDC.64 R24, c[0x0][0x3f0] ;  /* 0x0000fc00ff187b82 */ /* 0x000e300000000a00 */
[----:B------:R-:W1:Y:S01]  /*0aa0*/  LDC.64 R12, c[0x0][0x390] ;  /* 0x0000e400ff0c7b82 */ /* 0x000e620000000a00 */
[----:B------:R2:W-:Y:S04]  /*0ab0*/  STG.E desc[UR10][R28.64], R21 ;  /* 0x000000151c007986 */ /* 0x0005e8000c10190a */
[----:B------:R-:W3:Y:S04]  /*0ac0*/  LDG.E R20, desc[UR10][R16.64] ;  /* 0x0000000a10147981 */ /* 0x000ee8000c1e1900 */
[----:B------:R-:W4:Y:S04]  /*0ad0*/  LDG.E R22, desc[UR10][R22.64] ;  /* 0x0000000a16167981 */ /* 0x000f28000c1e1900 */
[----:B--2---:R-:W3:Y:S04]  /*0ae0*/  LDG.E R21, desc[UR10][R16.64+-0x4] ;  /* 0xfffffc0a10157981 */ /* 0x004ee8000c1e1900 */
[----:B------:R-:W4:Y:S01]  /*0af0*/  LDG.E R15, desc[UR10][R14.64] ;  /* 0x0000000a0e0f7981 */ /* 0x000f22000c1e1900 */
[----:B0-----:R-:W-:-:S03]  /*0b00*/  IMAD.WIDE R24, R11, 0x4, R24 ;  /* 0x000000040b187825 */ /* 0x001fc600078e0218 */
[----:B------:R-:W2:Y:S04]  /*0b10*/  LDG.E R18, desc[UR10][R18.64] ;  /* 0x0000000a12127981 */ /* 0x000ea8000c1e1900 */
[----:B------:R-:W5:Y:S01]  /*0b20*/  LDG.E R24, desc[UR10][R24.64] ;  /* 0x0000000a18187981 */ /* 0x000f62000c1e1900 */
[----:B-1----:R-:W-:-:S03]  /*0b30*/  IMAD.WIDE R12, R11, 0x4, R12 ;  /* 0x000000040b0c7825 */ /* 0x002fc600078e020c */
        /* <DEDUP_REMOVED lines=9> */
.L_x_20:
[----:B------:R-:W-:Y:S05]  /*0bd0*/  BSYNC.RECONVERGENT B1 ;  /* 0x0000000000017941 */ /* 0x000fea0003800200 */
.L_x_19:
[----:B------:R-:W-:Y:S05]  /*0be0*/  @!P3 BRA `(.L_x_18) ;  /* 0x0000000800ccb947 */ /* 0x000fea0003800000 */
[----:B------:R-:W-:-:S13]  /*0bf0*/  ISETP.LE.AND P1, PT, R7, UR8, P1 ;  /* 0x0000000807007c0c */ /* 0x000fda0008f23270 */
.L_x_25:
[C---:B------:R-:W-:Y:S01]  /*0c00*/  ISETP.LT.OR P2, PT, R9.reuse, 0x1, !P1 ;  /* 0x000000010900780c */ /* 0x040fe20004f41670 */
[----:B------:R-:W-:Y:S01]  /*0c10*/  BSSY.RECONVERGENT B1, `(.L_x_21) ;  /* 0x0000056000017945 */ /* 0x000fe20003800200 */
[C---:B------:R-:W-:Y:S02]  /*0c20*/  ISETP.LT.OR P3, PT, R9.reuse, -0x3, !P1 ;  /* 0xfffffffd0900780c */ /* 0x040fe40004f61670 */
[----:B------:R-:W-:-:S13]  /*0c30*/  ISETP.GT.OR P2, PT, R9, UR4, P2 ;  /* 0x0000000409007c0c */ /* 0x000fda0009744670 */
[----:B------:R-:W-:Y:S05]  /*0c40*/  @P2 BRA `(.L_x_22) ;  /* 0x0000000400482947 */ /* 0x000fea0003800000 */
[----:B------:R-:W1:Y:S01]  /*0c50*/  LDC.64 R16, c[0x0][0x3a8] ;  /* 0x0000ea00ff107b82 */ /* 0x000e620000000a00 */
[----:B0-----:R-:W-:-:S05]  /*0c60*/  IMAD R11, R9, UR5, R10 ;  /* 0x00000005090b7c24 */ /* 0x001fca000f8e020a */
[C---:B------:R-:W-:Y:S02]  /*0c70*/  IADD3 R20, PT, PT, R11.reuse, -UR13, RZ ;  /* 0x8000000d0b147c10 */ /* 0x040fe4000fffe0ff */
[----:B------:R-:W0:Y:S08]  /*0c80*/  LDC.64 R14, c[0x0][0x3c8] ;  /* 0x0000f200ff0e7b82 */ /* 0x000e300000000a00 */
[----:B------:R-:W2:Y:S01]  /*0c90*/  LDC.64 R26, c[0x0][0x3e0] ;  /* 0x0000f800ff1a7b82 */ /* 0x000ea20000000a00 */
[----:B-1----:R-:W-:-:S07]  /*0ca0*/  IMAD.WIDE R12, R11, 0x4, R16 ;  /* 0x000000040b0c7825 */ /* 0x002fce00078e0210 */
[----:B------:R-:W1:Y:S01]  /*0cb0*/  LDC.64 R18, c[0x0][0x3b0] ;  /* 0x0000ec00ff127b82 */ /* 0x000e620000000a00 */
[----:B------:R-:W-:Y:S01]  /*0cc0*/  IMAD.WIDE R16, R20, 0x4, R16 ;  /* 0x0000000414107825 */ /* 0x000fe200078e0210 */
[----:B------:R-:W3:Y:S04]  /*0cd0*/  LDG.E R23, desc[UR10][R12.64] ;  /* 0x0000000a0c177981 */ /* 0x000ee8000c1e1900 */
[----:B------:R4:W3:Y:S01]  /*0ce0*/  LDG.E R22, desc[UR10][R16.64] ;  /* 0x0000000a10167981 */ /* 0x0008e2000c1e1900 */
[C---:B0-----:R-:W-:Y:S01]  /*0cf0*/  IMAD.WIDE R14, R11.reuse, 0x4, R14 ;  /* 0x000000040b0e7825 */ /* 0x041fe200078e020e */
[----:B------:R-:W-:-:S04]  /*0d00*/  IADD3 R21, PT, PT, R11, -UR5, RZ ;  /* 0x800000050b157c10 */ /* 0x000fc8000fffe0ff */
[----:B------:R0:W5:Y:S01]  /*0d10*/  LDG.E R25, desc[UR10][R14.64] ;  /* 0x0000000a0e197981 */ /* 0x000162000c1e1900 */
[C---:B--2---:R-:W-:Y:S01]  /*0d20*/  IMAD.WIDE R26, R11.reuse, 0x4, R26 ;  /* 0x000000040b1a7825 */ /* 0x044fe200078e021a */
[----:B----4-:R-:W2:Y:S05]  /*0d30*/  LDC.64 R16, c[0x0][0x3a0] ;  /* 0x0000e800ff107b82 */ /* 0x010eaa0000000a00 */
[----:B------:R-:W4:Y:S03]  /*0d40*/  LDG.E R26, desc[UR10][R26.64] ;  /* 0x0000000a1a1a7981 */ /* 0x000f26000c1e1900 */
[----:B0-----:R-:W0:Y:S01]  /*0d50*/  LDC.64 R14, c[0x0][0x380] ;  /* 0x0000e000ff0e7b82 */ /* 0x001e220000000a00 */
[----:B-1----:R-:W-:-:S05]  /*0d60*/  IMAD.WIDE R18, R11, 0x4, R18 ;  /* 0x000000040b127825 */ /* 0x002fca00078e0212 */
[----:B------:R0:W5:Y:S01]  /*0d70*/  LDG.E R27, desc[UR10][R18.64] ;  /* 0x0000000a121b7981 */ /* 0x000162000c1e1900 */
[----:B--2---:R-:W-:-:S04]  /*0d80*/  IMAD.WIDE R28, R21, 0x4, R16 ;  /* 0x00000004151c7825 */ /* 0x004fc800078e0210 */
[C---:B------:R-:W-:Y:S01]  /*0d90*/  IMAD.WIDE R16, R11.reuse, 0x4, R16 ;  /* 0x000000040b107825 */ /* 0x040fe200078e0210 */
[----:B------:R-:W2:Y:S04]  /*0da0*/  LDG.E R24, desc[UR10][R28.64] ;  /* 0x0000000a1c187981 */ /* 0x000ea8000c1e1900 */
[----:B------:R-:W2:Y:S01]  /*0db0*/  LDG.E R29, desc[UR10][R16.64] ;  /* 0x0000000a101d7981 */ /* 0x000ea2000c1e1900 */
[----:B0-----:R-:W-:-:S04]  /*0dc0*/  IMAD.WIDE R18, R11, 0x4, R14 ;  /* 0x000000040b127825 */ /* 0x001fc800078e020e */
[----:B---3--:R-:W-:Y:S02]  /*0dd0*/  FADD R23, R23, R22 ;  /* 0x0000001617177221 */ /* 0x008fe40000000000 */
[----:B------:R-:W3:Y:S01]  /*0de0*/  LDG.E R22, desc[UR10][R18.64] ;  /* 0x0000000a12167981 */ /* 0x000ee2000c1e1900 */
[----:B--2---:R-:W-:-:S04]  /*0df0*/  FADD R24, R29, R24 ;  /* 0x000000181d187221 */ /* 0x004fc80000000000 */
[----:B------:R-:W-:-:S04]  /*0e00*/  FADD R23, R23, R24 ;  /* 0x0000001817177221 */ /* 0x000fc80000000000 */
[----:B----4-:R-:W-:-:S04]  /*0e10*/  FFMA R26, -R26, UR12, R23 ;  /* 0x0000000c1a1a7c23 */ /* 0x010fc80008000117 */
[----:B-----5:R-:W-:-:S04]  /*0e20*/  FMUL R26, R25, R26 ;  /* 0x0000001a191a7220 */ /* 0x020fc80000400000 */
[----:B---3--:R-:W-:Y:S02]  /*0e30*/  FFMA R15, R27, R22, R26 ;  /* 0x000000161b0f7223 */ /* 0x008fe4000000001a */
        /* <DEDUP_REMOVED lines=51> */
.L_x_22:
[----:B------:R-:W-:Y:S05]  /*1170*/  BSYNC.RECONVERGENT B1 ;  /* 0x0000000000017941 */ /* 0x000fea0003800200 */
.L_x_21:
[----:B01----:R-:W-:Y:S01]  /*1180*/  IADD3 R11, PT, PT, R9, 0x4, RZ ;  /* 0x00000004090b7810 */ /* 0x003fe20007ffe0ff */
[----:B------:R-:W-:Y:S03]  /*1190*/  BSSY.RECONVERGENT B1, `(.L_x_23) ;  /* 0x0000055000017945 */ /* 0x000fe60003800200 */
[----:B------:R-:W-:-:S13]  /*11a0*/  ISETP.GT.OR P3, PT, R11, UR4, P3 ;  /* 0x000000040b007c0c */ /* 0x000fda0009f64670 */
[----:B------:R-:W-:Y:S05]  /*11b0*/  @P3 BRA `(.L_x_24) ;  /* 0x0000000400483947 */ /* 0x000fea0003800000 */
[----:B------:R-:W0:Y:S01]  /*11c0*/  LDC.64 R16, c[0x0][0x3a8] ;  /* 0x0000ea00ff107b82 */ /* 0x000e220000000a00 */
[----:B------:R-:W-:-:S05]  /*11d0*/  IMAD R11, R11, UR5, R10 ;  /* 0x000000050b0b7c24 */ /* 0x000fca000f8e020a */
[C---:B------:R-:W-:Y:S02]  /*11e0*/  IADD3 R20, PT, PT, R11.reuse, -UR13, RZ ;  /* 0x8000000d0b147c10 */ /* 0x040fe4000fffe0ff */
[----:B------:R-:W1:Y:S08]  /*11f0*/  LDC.64 R14, c[0x0][0x3c8] ;  /* 0x0000f200ff0e7b82 */ /* 0x000e700000000a00 */
[----:B------:R-:W2:Y:S01]  /*1200*/  LDC.64 R26, c[0x0][0x3e0] ;  /* 0x0000f800ff1a7b82 */ /* 0x000ea20000000a00 */
[----:B0-----:R-:W-:-:S07]  /*1210*/  IMAD.WIDE R12, R11, 0x4, R16 ;  /* 0x000000040b0c7825 */ /* 0x001fce00078e0210 */
[----:B------:R-:W0:Y:S01]  /*1220*/  LDC.64 R18, c[0x0][0x3b0] ;  /* 0x0000ec00ff127b82 */ /* 0x000e220000000a00 */
[----:B------:R-:W-:Y:S01]  /*1230*/  IMAD.WIDE R16, R20, 0x4, R16 ;  /* 0x0000000414107825 */ /* 0x000fe200078e0210 */
[----:B------:R-:W3:Y:S04]  /*1240*/  LDG.E R23, desc[UR10][R12.64] ;  /* 0x0000000a0c177981 */ /* 0x000ee8000c1e1900 */
[----:B------:R4:W3:Y:S01]  /*1250*/  LDG.E R22, desc[UR10][R16.64] ;  /* 0x0000000a10167981 */ /* 0x0008e2000c1e1900 */
[C---:B-1----:R-:W-:Y:S01]  /*1260*/  IMAD.WIDE R14, R11.reuse, 0x4, R14 ;  /* 0x000000040b0e7825 */ /* 0x042fe200078e020e */
[----:B------:R-:W-:-:S04]  /*1270*/  IADD3 R21, PT, PT, R11, -UR5, RZ ;  /* 0x800000050b157c10 */ /* 0x000fc8000fffe0ff */
[----:B------:R1:W5:Y:S01]  /*1280*/  LDG.E R25, desc[UR10][R14.64] ;  /* 0x0000000a0e197981 */ /* 0x000362000c1e1900 */
[C---:B--2---:R-:W-:Y:S01]  /*1290*/  IMAD.WIDE R26, R11.reuse, 0x4, R26 ;  /* 0x000000040b1a7825 */ /* 0x044fe200078e021a */
[----:B----4-:R-:W2:Y:S05]  /*12a0*/  LDC.64 R16, c[0x0][0x3a0] ;  /* 0x0000e800ff107b82 */ /* 0x010eaa0000000a00 */
[----:B------:R-:W4:Y:S03]  /*12b0*/  LDG.E R26, desc[UR10][R26.64] ;  /* 0x0000000a1a1a7981 */ /* 0x000f26000c1e1900 */
[----:B-1----:R-:W1:Y:S01]  /*12c0*/  LDC.64 R14, c[0x0][0x380] ;  /* 0x0000e000ff0e7b82 */ /* 0x002e620000000a00 */
[----:B0-----:R-:W-:-:S05]  /*12d0*/  IMAD.WIDE R18, R11, 0x4, R18 ;  /* 0x000000040b127825 */ /* 0x001fca00078e0212 */
[----:B------:R1:W5:Y:S01]  /*12e0*/  LDG.E R27, desc[UR10][R18.64] ;  /* 0x0000000a121b7981 */ /* 0x000362000c1e1900 */
[----:B--2---:R-:W-:-:S04]  /*12f0*/  IMAD.WIDE R28, R21, 0x4, R16 ;  /* 0x00000004151c7825 */ /* 0x004fc800078e0210 */
[C---:B------:R-:W-:Y:S01]  /*1300*/  IMAD.WIDE R16, R11.reuse, 0x4, R16 ;  /* 0x000000040b107825 */ /* 0x040fe200078e0210 */
[----:B------:R-:W2:Y:S04]  /*1310*/  LDG.E R24, desc[UR10][R28.64] ;  /* 0x0000000a1c187981 */ /* 0x000ea8000c1e1900 */
[----:B------:R-:W2:Y:S01]  /*1320*/  LDG.E R29, desc[UR10][R16.64] ;  /* 0x0000000a101d7981 */ /* 0x000ea2000c1e1900 */
[----:B-1----:R-:W-:-:S04]  /*1330*/  IMAD.WIDE R18, R11, 0x4, R14 ;  /* 0x000000040b127825 */ /* 0x002fc800078e020e */
        /* <DEDUP_REMOVED lines=58> */
.L_x_24:
[----:B------:R-:W-:Y:S05]  /*16e0*/  BSYNC.RECONVERGENT B1 ;  /* 0x0000000000017941 */ /* 0x000fea0003800200 */
.L_x_23:
[C---:B------:R-:W-:Y:S02]  /*16f0*/  ISETP.GT.AND P2, PT, R9.reuse, R4, PT ;  /* 0x000000040900720c */ /* 0x040fe40003f44270 */
[----:B------:R-:W-:-:S11]  /*1700*/  IADD3 R9, PT, PT, R9, 0x8, RZ ;  /* 0x0000000809097810 */ /* 0x000fd60007ffe0ff */
[----:B------:R-:W-:Y:S05]  /*1710*/  @!P2 BRA `(.L_x_25) ;  /* 0xfffffff40038a947 */ /* 0x000fea000383ffff */
.L_x_18:
[----:B------:R-:W-:Y:S05]  /*1720*/  BSYNC.RECONVERGENT B0 ;  /* 0x0000000000007941 */ /* 0x000fea0003800200 */
.L_x_17:
[C---:B------:R-:W-:Y:S02]  /*1730*/  ISETP.GT.AND P1, PT, R7.reuse, R8, PT ;  /* 0x000000080700720c */ /* 0x040fe40003f24270 */
[----:B------:R-:W-:-:S11]  /*1740*/  IADD3 R7, PT, PT, R7, 0x4, RZ ;  /* 0x0000000407077810 */ /* 0x000fd60007ffe0ff */
[----:B------:R-:W-:Y:S05]  /*1750*/  @!P1 BRA `(.L_x_26) ;  /* 0xffffffec00909947 */ /* 0x000fea000383ffff */
[----:B------:R-:W-:Y:S05]  /*1760*/  EXIT ;  /* 0x000000000000794d */ /* 0x000fea0003800000 */
.L_x_27:
        /* <DEDUP_REMOVED lines=9> */
.L_x_30:


//--------------------- .text._Z12update_naivePfS_S_S_S_S_S_S_S_S_S_S_S_S_S_fiii --------------------------
	.section	.text._Z12update_naivePfS_S_S_S_S_S_S_S_S_S_S_S_S_S_fiii,"ax",@progbits
	.align	128
        .global         _Z12update_naivePfS_S_S_S_S_S_S_S_S_S_S_S_S_S_fiii
        .type           _Z12update_naivePfS_S_S_S_S_S_S_S_S_S_S_S_S_S_fiii,@function
        .size           _Z12update_naivePfS_S_S_S_S_S_S_S_S_S_S_S_S_S_fiii,(.L_x_31 - _Z12update_naivePfS_S_S_S_S_S_S_S_S_S_S_S_S_S_fiii)
        .other          _Z12update_naivePfS_S_S_S_S_S_S_S_S_S_S_S_S_S_fiii,@"STO_CUDA_ENTRY STV_DEFAULT"
_Z12update_naivePfS_S_S_S_S_S_S_S_S_S_S_S_S_S_fiii:
.text._Z12update_naivePfS_S_S_S_S_S_S_S_S_S_S_S_S_S_fiii:
[----:B------:R-:W-:Y:S01]  /*0000*/  LDC R1, c[0x0][0x37c] ;  /* 0x0000df00ff017b82 */ /* 0x000fe20000000800 */
[----:B------:R-:W0:Y:S07]  /*0010*/  LDCU UR6, c[0x0][0x3fc] ;  /* 0x00007f80ff0677ac */ /* 0x000e2e0008000800 */
[----:B------:R-:W1:Y:S01]  /*0020*/  LDC R0, c[0x0][0x400] ;  /* 0x00010000ff007b82 */ /* 0x000e620000000800 */
[----:B------:R-:W2:Y:S01]  /*0030*/  S2R R8, SR_TID.X ;  /* 0x0000000000087919 */ /* 0x000ea20000002100 */
[----:B------:R-:W-:-:S06]  /*0040*/  HFMA2 R2, -RZ, RZ, 0, 0 ;  /* 0x00000000ff027431 */ /* 0x000fcc00000001ff */
[----:B------:R-:W2:Y:S08]  /*0050*/  S2UR UR4, SR_CTAID.X ;  /* 0x00000000000479c3 */ /* 0x000eb00000002500 */
[----:B------:R-:W2:Y:S01]  /*0060*/  LDC R7, c[0x0][0x360] ;  /* 0x0000d800ff077b82 */ /* 0x000ea20000000800 */
[----:B0-----:R-:W0:Y:S01]  /*0070*/  I2F.U32.RP R4, UR6 ;  /* 0x0000000600047d06 */ /* 0x001e220008209000 */
[----:B------:R-:W-:-:S07]  /*0080*/  ISETP.NE.U32.AND P2, PT, RZ, UR6, PT ;  /* 0x00000006ff007c0c */ /* 0x000fce000bf45070 */
[----:B-1----:R-:W1:Y:S08]  /*0090*/  I2F.U32.RP R6, R0 ;  /* 0x0000000000067306 */ /* 0x002e700000209000 */
[----:B0-----:R-:W0:Y:S08]  /*00a0*/  MUFU.RCP R4, R4 ;  /* 0x0000000400047308 */ /* 0x001e300000001000 */
[----:B-1----:R-:W-:Y:S01]  /*00b0*/  MUFU.RCP R6, R6 ;  /* 0x0000000600067308 */ /* 0x002fe20000001000 */
[----:B0-----:R-:W-:-:S07]  /*00c0*/  IADD3 R3, PT, PT, R4, 0xffffffe, RZ ;  /* 0x0ffffffe04037810 */ /* 0x001fce0007ffe0ff */
[----:B------:R-:W0:Y:S02]  /*00d0*/  F2I.FTZ.U32.TRUNC.NTZ R3, R3 ;  /* 0x0000000300037305 */ /* 0x000e24000021f000 */
[----:B0-----:R-:W-:-:S05]  /*00e0*/  IADD3 R5, PT, PT, RZ, -R3, RZ ;  /* 0x80000003ff057210 */ /* 0x001fca0007ffe0ff */
[----:B------:R-:W-:-:S04]  /*00f0*/  IMAD R5, R5, UR6, RZ ;  /* 0x0000000605057c24 */ /* 0x000fc8000f8e02ff */
[----:B------:R-:W-:-:S04]  /*0100*/  IMAD.HI.U32 R5, R3, R5, R2 ;  /* 0x0000000503057227 */ /* 0x000fc800078e0002 */
[----:B--2---:R-:W-:Y:S01]  /*0110*/  IMAD R2, R7, UR4, R8 ;  /* 0x0000000407027c24 */ /* 0x004fe2000f8e0208 */
[----:B------:R-:W-:Y:S02]  /*0120*/  UIADD3 UR4, UPT, UPT, UR6, -0x2, URZ ;  /* 0xfffffffe06047890 */ /* 0x000fe4000fffe0ff */
[----:B------:R-:W-:Y:S02]  /*0130*/  IMAD R7, R0, UR6, RZ ;  /* 0x0000000600077c24 */ /* 0x000fe4000f8e02ff */
[----:B------:R-:W-:Y:S02]  /*0140*/  IMAD.HI.U32 R3, R5, R2, RZ ;  /* 0x0000000205037227 */ /* 0x000fe400078e00ff */
[----:B------:R-:W0:Y:S01]  /*0150*/  I2F.U32.RP R8, R7 ;  /* 0x0000000700087306 */ /* 0x000e220000209000 */
[----:B------:R-:W-:Y:S02]  /*0160*/  IADD3 R11, PT, PT, RZ, -R7, RZ ;  /* 0x80000007ff0b7210 */ /* 0x000fe40007ffe0ff */
[----:B------:R-:W-:-:S02]  /*0170*/  IADD3 R5, PT, PT, -R3, RZ, RZ ;  /* 0x000000ff03057210 */ /* 0x000fc40007ffe1ff */
[----:B------:R-:W-:-:S03]  /*0180*/  ISETP.NE.U32.AND P3, PT, R7, RZ, PT ;  /* 0x000000ff0700720c */ /* 0x000fc60003f65070 */
[----:B------:R-:W-:Y:S01]  /*0190*/  IMAD R4, R5, UR6, R2 ;  /* 0x0000000605047c24 */ /* 0x000fe2000f8e0202 */
[----:B------:R-:W-:-:S04]  /*01a0*/  IADD3 R5, PT, PT, R6, 0xffffffe, RZ ;  /* 0x0ffffffe06057810 */ /* 0x000fc80007ffe0ff */
[C---:B------:R-:W-:Y:S02]  /*01b0*/  ISETP.GE.U32.AND P0, PT, R4.reuse, UR6, PT ;  /* 0x0000000604007c0c */ /* 0x040fe4000bf06070 */
[----:B------:R-:W1:Y:S08]  /*01c0*/  F2I.FTZ.U32.TRUNC.NTZ R5, R5 ;  /* 0x0000000500057305 */ /* 0x000e70000021f000 */
[----:B0-----:R-:W0:Y:S03]  /*01d0*/  MUFU.RCP R8, R8 ;  /* 0x0000000800087308 */ /* 0x001e260000001000 */
[----:B------:R-:W-:-:S02]  /*01e0*/  @P0 IADD3 R4, PT, PT, R4, -UR6, RZ ;  /* 0x8000000604040c10 */ /* 0x000fc4000fffe0ff */
[----:B------:R-:W-:Y:S02]  /*01f0*/  @P0 IADD3 R3, PT, PT, R3, 0x1, RZ ;  /* 0x0000000103030810 */ /* 0x000fe40007ffe0ff */
[----:B------:R-:W-:Y:S02]  /*0200*/  ISETP.GE.U32.AND P1, PT, R4, UR6, PT ;  /* 0x0000000604007c0c */ /* 0x000fe4000bf26070 */
[----:B-1----:R-:W-:Y:S02]  /*0210*/  IADD3 R9, PT, PT, RZ, -R5, RZ ;  /* 0x80000005ff097210 */ /* 0x002fe40007ffe0ff */
[----:B------:R-:W-:-:S03]  /*0220*/  MOV R4, RZ ;  /* 0x000000ff00047202 */ /* 0x000fc60000000f00 */
[----:B------:R-:W-:-:S04]  /*0230*/  IMAD R9, R9, R0, RZ ;  /* 0x0000000009097224 */ /* 0x000fc800078e02ff */
[----:B------:R-:W-:Y:S01]  /*0240*/  IMAD.HI.U32 R4, R5, R9, R4 ;  /* 0x0000000905047227 */ /* 0x000fe200078e0004 */
[----:B0-----:R-:W-:Y:S02]  /*0250*/  IADD3 R5, PT, PT, R8, 0xffffffe, RZ ;  /* 0x0ffffffe08057810 */ /* 0x001fe40007ffe0ff */
[----:B------:R-:W-:Y:S02]  /*0260*/  @P1 IADD3 R3, PT, PT, R3, 0x1, RZ ;  /* 0x0000000103031810 */ /* 0x000fe40007ffe0ff */
[----:B------:R-:W-:Y:S02]  /*0270*/  @!P2 LOP3.LUT R3, RZ, UR6, RZ, 0x33, !PT ;  /* 0x00000006ff03ac12 */ /* 0x000fe4000f8e33ff */
[----:B------:R-:W0:Y:S01]  /*0280*/  F2I.FTZ.U32.TRUNC.NTZ R5, R5 ;  /* 0x0000000500057305 */ /* 0x000e22000021f000 */
[----:B------:R-:W-:Y:S02]  /*0290*/  ISETP.NE.U32.AND P2, PT, R0, RZ, PT ;  /* 0x000000ff0000720c */ /* 0x000fe40003f45070 */
[----:B------:R-:W-:-:S05]  /*02a0*/  IMAD.HI.U32 R4, R4, R3, RZ ;  /* 0x0000000304047227 */ /* 0x000fca00078e00ff */
[----:B------:R-:W-:-:S05]  /*02b0*/  IADD3 R4, PT, PT, -R4, RZ, RZ ;  /* 0x000000ff04047210 */ /* 0x000fca0007ffe1ff */
[----:B------:R-:W-:Y:S02]  /*02c0*/  IMAD R9, R0, R4, R3 ;  /* 0x0000000400097224 */ /* 0x000fe400078e0203 */
[----:B------:R-:W-:Y:S02]  /*02d0*/  HFMA2 R4, -RZ, RZ, 0, 0 ;  /* 0x00000000ff047431 */ /* 0x000fe400000001ff */
[----:B0-----:R-:W-:Y:S01]  /*02e0*/  IMAD R11, R11, R5, RZ ;  /* 0x000000050b0b7224 */ /* 0x001fe200078e02ff */
[----:B------:R-:W-:Y:S02]  /*02f0*/  IADD3 R3, PT, PT, -R3, RZ, RZ ;  /* 0x000000ff03037210 */ /* 0x000fe40007ffe1ff */
[----:B------:R-:W-:-:S03]  /*0300*/  ISETP.GE.U32.AND P0, PT, R9, R0, PT ;  /* 0x000000000900720c */ /* 0x000fc60003f06070 */
[----:B------:R-:W-:Y:S02]  /*0310*/  IMAD R6, R3, UR6, R2 ;  /* 0x0000000603067c24 */ /* 0x000fe4000f8e0202 */
[----:B------:R-:W-:-:S03]  /*0320*/  IMAD.HI.U32 R11, R5, R11, R4 ;  /* 0x0000000b050b7227 */ /* 0x000fc600078e0004 */
[----:B------:R-:W-:-:S03]  /*0330*/  IADD3 R3, PT, PT, R6, -0x1, RZ ;  /* 0xffffffff06037810 */ /* 0x000fc60007ffe0ff */
[----:B------:R-:W-:Y:S02]  /*0340*/  IMAD.HI.U32 R8, R11, R2, RZ ;  /* 0x000000020b087227 */ /* 0x000fe400078e00ff */
[----:B------:R-:W-:-:S04]  /*0350*/  @P0 IADD3 R9, PT, PT, R9, -R0, RZ ;  /* 0x8000000009090210 */ /* 0x000fc80007ffe0ff */
[----:B------:R-:W-:Y:S02]  /*0360*/  ISETP.GE.U32.AND P0, PT, R9, R0, PT ;  /* 0x000000000900720c */ /* 0x000fe40003f06070 */
[----:B------:R-:W-:-:S05]  /*0370*/  IADD3 R4, PT, PT, -R8, RZ, RZ ;  /* 0x000000ff08047210 */ /* 0x000fca0007ffe1ff */
[----:B------:R-:W-:-:S05]  /*0380*/  IMAD R4, R7, R4, R2 ;  /* 0x0000000407047224 */ /* 0x000fca00078e0202 */
[----:B------:R-:W-:Y:S02]  /*0390*/  ISETP.GE.U32.AND P1, PT, R4, R7, PT ;  /* 0x000000070400720c */ /* 0x000fe40003f26070 */
[-C--:B------:R-:W-:Y:S02]  /*03a0*/  @P0 IADD3 R9, PT, PT, R9, -R0.reuse, RZ ;  /* 0x8000000009090210 */ /* 0x080fe40007ffe0ff */
[----:B------:R-:W-:-:S04]  /*03b0*/  @!P2 LOP3.LUT R9, RZ, R0, RZ, 0x33, !PT ;  /* 0x00000000ff09a212 */ /* 0x000fc800078e33ff */
[----:B------:R-:W-:-:S04]  /*03c0*/  ISETP.NE.AND P0, PT, R9, RZ, PT ;  /* 0x000000ff0900720c */ /* 0x000fc80003f05270 */
[----:B------:R-:W-:Y:S01]  /*03d0*/  ISETP.GE.U32.OR P0, PT, R3, UR4, !P0 ;  /* 0x0000000403007c0c */ /* 0x000fe2000c706470 */
[----:B------:R-:W0:Y:S01]  /*03e0*/  LDCU UR4, c[0x0][0x404] ;  /* 0x00008080ff0477ac */ /* 0x000e220008000800 */
[----:B------:R-:W-:Y:S02]  /*03f0*/  @P1 IADD3 R4, PT, PT, -R7, R4, RZ ;  /* 0x0000000407041210 */ /* 0x000fe40007ffe1ff */
[----:B------:R-:W-:Y:S02]  /*0400*/  @P1 IADD3 R8, PT, PT, R8, 0x1, RZ ;  /* 0x0000000108081810 */ /* 0x000fe40007ffe0ff */
[----:B------:R-:W-:Y:S02]  /*0410*/  ISETP.GE.U32.AND P2, PT, R4, R7, PT ;  /* 0x000000070400720c */ /* 0x000fe40003f46070 */
[----:B------:R-:W-:-:S05]  /*0420*/  PLOP3.LUT P1, PT, PT, PT, PT, 0x8, 0x80 ;  /* 0x000000000080781c */ /* 0x000fca0003f2e170 */
[----:B------:R-:W-:-:S04]  /*0430*/  @!P0 IADD3 R0, PT, PT, R0, -0x2, RZ ;  /* 0xfffffffe00008810 */ /* 0x000fc80007ffe0ff */
[----:B------:R-:W-:Y:S01]  /*0440*/  @!P0 ISETP.LE.U32.AND P1, PT, R9, R0, PT ;  /* 0x000000000900820c */ /* 0x000fe20003f23070 */
[----:B0-----:R-:W-:Y:S01]  /*0450*/  UIADD3 UR4, UPT, UPT, UR4, -0x2, URZ ;  /* 0xfffffffe04047890 */ /* 0x001fe2000fffe0ff */
[----:B------:R-:W-:Y:S02]  /*0460*/  @P2 IADD3 R8, PT, PT, R8, 0x1, RZ ;  /* 0x0000000108082810 */ /* 0x000fe40007ffe0ff */
[----:B------:R-:W-:Y:S02]  /*0470*/  @!P3 LOP3.LUT R8, RZ, R7, RZ, 0x33, !PT ;  /* 0x00000007ff08b212 */ /* 0x000fe400078e33ff */
[----:B------:R-:W-:-:S04]  /*0480*/  ISETP.GT.U32.OR P1, PT, R7, R2, !P1 ;  /* 0x000000020700720c */ /* 0x000fc80004f24470 */
[----:B------:R-:W-:-:S13]  /*0490*/  ISETP.GT.U32.OR P1, PT, R8, UR4, P1 ;  /* 0x0000000408007c0c */ /* 0x000fda0008f24470 */
[----:B------:R-:W-:Y:S05]  /*04a0*/  @P1 EXIT ;  /* 0x000000000000194d */ /* 0x000fea0003800000 */
[----:B------:R-:W0:Y:S01]  /*04b0*/  LDC.64 R2, c[0x0][0x3a8] ;  /* 0x0000ea00ff027b82 */ /* 0x000e220000000a00 */
[----:B------:R-:W-:Y:S01]  /*04c0*/  IMAD R0, R9, UR6, R6 ;  /* 0x0000000609007c24 */ /* 0x000fe2000f8e0206 */
[----:B------:R-:W1:Y:S03]  /*04d0*/  LDCU.64 UR4, c[0x0][0x358] ;  /* 0x00006b00ff0477ac */ /* 0x000e660008000a00 */
[----:B------:R-:W-:Y:S01]  /*04e0*/  IMAD R0, R7, R8, R0 ;  /* 0x0000000807007224 */ /* 0x000fe200078e0200 */
[----:B------:R-:W2:Y:S02]  /*04f0*/  LDCU UR7, c[0x0][0x3f8] ;  /* 0x00007f00ff0777ac */ /* 0x000ea40008000800 */
[----:B------:R-:W3:Y:S02]  /*0500*/  LDC.64 R4, c[0x0][0x3a0] ;  /* 0x0000e800ff047b82 */ /* 0x000ee40000000a00 */
[----:B------:R-:W-:-:S02]  /*0510*/  IADD3 R6, PT, PT, R0, -UR6, RZ ;  /* 0x8000000600067c10 */ /* 0x000fc4000fffe0ff */
[----:B------:R-:W-:-:S04]  /*0520*/  IADD3 R7, PT, PT, -R7, R0, RZ ;  /* 0x0000000007077210 */ /* 0x000fc80007ffe1ff */
[----:B------:R-:W4:Y:S08]  /*0530*/  LDC.64 R12, c[0x0][0x3e0] ;  /* 0x0000f800ff0c7b82 */ /* 0x000f300000000a00 */
[----:B------:R-:W5:Y:S01]  /*0540*/  LDC.64 R14, c[0x0][0x3c8] ;  /* 0x0000f200ff0e7b82 */ /* 0x000f620000000a00 */
[----:B0-----:R-:W-:-:S04]  /*0550*/  IMAD.WIDE R24, R6, 0x4, R2 ;  /* 0x0000000406187825 */ /* 0x001fc800078e0202 */
[C---:B------:R-:W-:Y:S01]  /*0560*/  IMAD.WIDE R2, R0.reuse, 0x4, R2 ;  /* 0x0000000400027825 */ /* 0x040fe200078e0202 */
[----:B-1----:R-:W2:Y:S02]  /*0570*/  LDG.E R17, desc[UR4][R24.64] ;  /* 0x0000000418117981 */ /* 0x002ea4000c1e1900 */
[----:B------:R-:W0:Y:S01]  /*0580*/  LDC.64 R10, c[0x0][0x3b0] ;  /* 0x0000ec00ff0a7b82 */ /* 0x000e220000000a00 */
[--C-:B---3--:R-:W-:Y:S01]  /*0590*/  IMAD.WIDE R26, R7, 0x4, R4.reuse ;  /* 0x00000004071a7825 */ /* 0x108fe200078e0204 */
[----:B------:R-:W2:Y:S03]  /*05a0*/  LDG.E R16, desc[UR4][R2.64] ;  /* 0x0000000402107981 */ /* 0x000ea6000c1e1900 */
[C---:B------:R-:W-:Y:S01]  /*05b0*/  IMAD.WIDE R4, R0.reuse, 0x4, R4 ;  /* 0x0000000400047825 */ /* 0x040fe200078e0204 */
[----:B------:R1:W3:Y:S02]  /*05c0*/  LDG.E R19, desc[UR4][R26.64] ;  /* 0x000000041a137981 */ /* 0x0002e4000c1e1900 */
[----:B------:R-:W1:Y:S02]  /*05d0*/  LDC.64 R8, c[0x0][0x380] ;  /* 0x0000e000ff087b82 */ /* 0x000e640000000a00 */
[----:B------:R-:W3:Y:S01]  /*05e0*/  LDG.E R20, desc[UR4][R4.64] ;  /* 0x0000000404147981 */ /* 0x000ee2000c1e1900 */
[----:B----4-:R-:W-:-:S04]  /*05f0*/  IMAD.WIDE R28, R0, 0x4, R12 ;  /* 0x00000004001c7825 */ /* 0x010fc800078e020c */
[C---:B-----5:R-:W-:Y:S01]  /*0600*/  IMAD.WIDE R12, R0.reuse, 0x4, R14 ;  /* 0x00000004000c7825 */ /* 0x060fe200078e020e */
[----:B------:R-:W4:Y:S01]  /*0610*/  LDG.E R18, desc[UR4][R28.64] ;  /* 0x000000041c127981 */ /* 0x000f22000c1e1900 */
[----:B------:R-:W5:Y:S04]  /*0620*/  LDC.64 R14, c[0x0][0x3d0] ;  /* 0x0000f400ff0e7b82 */ /* 0x000f680000000a00 */
[----:B------:R-:W5:Y:S01]  /*0630*/  LDG.E R12, desc[UR4][R12.64] ;  /* 0x000000040c0c7981 */ /* 0x000f62000c1e1900 */
[----:B0-----:R-:W-:-:S03]  /*0640*/  IMAD.WIDE R22, R0, 0x4, R10 ;  /* 0x0000000400167825 */ /* 0x001fc600078e020a */
[----:B------:R-:W0:Y:S03]  /*0650*/  LDC.64 R10, c[0x0][0x398] ;  /* 0x0000e600ff0a7b82 */ /* 0x000e260000000a00 */
[----:B------:R-:W5:Y:S01]  /*0660*/  LDG.E R23, desc[UR4][R22.64] ;  /* 0x0000000416177981 */ /* 0x000f62000c1e1900 */
[----:B-1----:R-:W-:-:S05]  /*0670*/  IMAD.WIDE R8, R0, 0x4, R8 ;  /* 0x0000000400087825 */ /* 0x002fca00078e0208 */
[----:B------:R-:W5:Y:S01]  /*0680*/  LDG.E R24, desc[UR4][R8.64] ;  /* 0x0000000408187981 */ /* 0x000f62000c1e1900 */
[----:B0-----:R-:W-:-:S04]  /*0690*/  IMAD.WIDE R26, R7, 0x4, R10 ;  /* 0x00000004071a7825 */ /* 0x001fc800078e020a */
[----:B--2---:R-:W-:Y:S01]  /*06a0*/  FADD R16, R16, R17 ;  /* 0x0000001110107221 */ /* 0x004fe20000000000 */
[----:B---3--:R-:W-:Y:S02]  /*06b0*/  FADD R19, R20, R19 ;  /* 0x0000001314137221 */ /* 0x008fe40000000000 */
[----:B------:R-:W0:Y:S02]  /*06c0*/  LDC.64 R20, c[0x0][0x388] ;  /* 0x0000e200ff147b82 */ /* 0x000e240000000a00 */
[----:B------:R-:W-:-:S06]  /*06d0*/  FADD R19, R16, R19 ;  /* 0x0000001310137221 */ /* 0x000fcc0000000000 */
[----:B------:R-:W1:Y:S01]  /*06e0*/  LDC.64 R16, c[0x0][0x3e8] ;  /* 0x0000fa00ff107b82 */ /* 0x000e620000000a00 */
[----:B----4-:R-:W-:-:S04]  /*06f0*/  FFMA R19, -R18, UR7, R19 ;  /* 0x0000000712137c23 */ /* 0x010fc80008000113 */
[----:B-----5:R-:W-:-:S03]  /*0700*/  FMUL R12, R12, R19 ;  /* 0x000000130c0c7220 */ /* 0x020fc60000400000 */
[----:B------:R-:W2:Y:S01]  /*0710*/  LDC.64 R18, c[0x0][0x3b8] ;  /* 0x0000ee00ff127b82 */ /* 0x000ea20000000a00 */
[----:B------:R-:W-:Y:S01]  /*0720*/  FFMA R25, R23, R24, R12 ;  /* 0x0000001817197223 */ /* 0x000fe2000000000c */
[----:B------:R-:W-:-:S04]  /*0730*/  IMAD.WIDE R12, R0, 0x4, R10 ;  /* 0x00000004000c7825 */ /* 0x000fc800078e020a */
[----:B------:R3:W-:Y:S04]  /*0740*/  STG.E desc[UR4][R8.64], R25 ;  /* 0x0000001908007986 */ /* 0x0007e8000c101904 */
[----:B------:R-:W4:Y:S04]  /*0750*/  LDG.E R7, desc[UR4][R2.64] ;  /* 0x0000000402077981 */ /* 0x000f28000c1e1900 */
[----:B------:R-:W4:Y:S04]  /*0760*/  LDG.E R22, desc[UR4][R2.64+-0x4] ;  /* 0xfffffc0402167981 */ /* 0x000f28000c1e1900 */
[----:B------:R1:W5:Y:S01]  /*0770*/  LDG.E R23, desc[UR4][R26.64] ;  /* 0x000000041a177981 */ /* 0x000362000c1e1900 */
[C---:B--2---:R-:W-:Y:S01]  /*0780*/  IMAD.WIDE R28, R0.reuse, 0x4, R18 ;  /* 0x00000004001c7825 */ /* 0x044fe200078e0212 */
[----:B---3--:R-:W2:Y:S02]  /*0790*/  LDC.64 R8, c[0x0][0x390] ;  /* 0x0000e400ff087b82 */ /* 0x008ea40000000a00 */
[----:B------:R-:W5:Y:S01]  /*07a0*/  LDG.E R24, desc[UR4][R12.64] ;  /* 0x000000040c187981 */ /* 0x000f62000c1e1900 */
[----:B0-----:R-:W-:-:S03]  /*07b0*/  IMAD.WIDE R20, R0, 0x4, R20 ;  /* 0x0000000400147825 */ /* 0x001fc600078e0214 */
[----:B------:R-:W3:Y:S01]  /*07c0*/  LDG.E R18, desc[UR4][R28.64] ;  /* 0x000000041c127981 */ /* 0x000ee2000c1e1900 */
[C---:B-1----:R-:W-:Y:S01]  /*07d0*/  IMAD.WIDE R26, R0.reuse, 0x4, R16 ;  /* 0x00000004001a7825 */ /* 0x042fe200078e0210 */
[----:B------:R-:W0:Y:S02]  /*07e0*/  LDC.64 R2, c[0x0][0x3f0] ;  /* 0x0000fc00ff027b82 */ /* 0x000e240000000a00 */
[----:B------:R-:W3:Y:S01]  /*07f0*/  LDG.E R19, desc[UR4][R20.64] ;  /* 0x0000000414137981 */ /* 0x000ee2000c1e1900 */
[----:B------:R-:W-:-:S03]  /*0800*/  IMAD.WIDE R16, R0, 0x4, R14 ;  /* 0x0000000400107825 */ /* 0x000fc600078e020e */
[----:B------:R-:W3:Y:S04]  /*0810*/  LDG.E R14, desc[UR4][R26.64] ;  /* 0x000000041a0e7981 */ /* 0x000ee8000c1e1900 */
[----:B------:R-:W3:Y:S01]  /*0820*/  LDG.E R16, desc[UR4][R16.64] ;  /* 0x0000000410107981 */ /* 0x000ee2000c1e1900 */
[----:B------:R-:W-:-:S04]  /*0830*/  IMAD.WIDE R10, R6, 0x4, R10 ;  /* 0x00000004060a7825 */ /* 0x000fc800078e020a */
[----:B--2---:R-:W-:-:S04]  /*0840*/  IMAD.WIDE R8, R0, 0x4, R8 ;  /* 0x0000000400087825 */ /* 0x004fc800078e0208 */
[----:B0-----:R-:W-:-:S04]  /*0850*/  IMAD.WIDE R2, R0, 0x4, R2 ;  /* 0x0000000400027825 */ /* 0x001fc800078e0202 */
[----:B----4-:R-:W-:Y:S01]  /*0860*/  FADD R22, R7, R22 ;  /* 0x0000001607167221 */ /* 0x010fe20000000000 */
[----:B-----5:R-:W-:-:S04]  /*0870*/  FADD R23, R24, R23 ;  /* 0x0000001718177221 */ /* 0x020fc80000000000 */
[----:B------:R-:W-:-:S04]  /*0880*/  FADD R23, R23, R22 ;  /* 0x0000001617177221 */ /* 0x000fc80000000000 */
[----:B---3--:R-:W-:Y:S02]  /*0890*/  FFMA R23, -R14, UR7, R23 ;  /* 0x000000070e177c23 */ /* 0x008fe40008000117 */
[----:B------:R-:W0:Y:S02]  /*08a0*/  LDC.64 R14, c[0x0][0x3d8] ;  /* 0x0000f600ff0e7b82 */ /* 0x000e240000000a00 */
[----:B------:R-:W-:-:S06]  /*08b0*/  FMUL R23, R16, R23 ;  /* 0x0000001710177220 */ /* 0x000fcc0000400000 */
[----:B------:R-:W1:Y:S01]  /*08c0*/  LDC.64 R16, c[0x0][0x3c0] ;  /* 0x0000f000ff107b82 */ /* 0x000e620000000a00 */
[----:B------:R-:W-:-:S05]  /*08d0*/  FFMA R19, R18, R19, R23 ;  /* 0x0000001312137223 */ /* 0x000fca0000000017 */
        /* <DEDUP_REMOVED lines=19> */
.L_x_28:
        /* <DEDUP_REMOVED lines=15> */
.L_x_31:


//--------------------- .nv.shared.reserved.0     --------------------------
	.section	.nv.shared.reserved.0,"aw",@nobits
	.weak		__nv_reservedSMEM_offset_0_alias
	.size		__nv_reservedSMEM_offset_0_alias, 0, 64
	.other		__nv_reservedSMEM_offset_0_alias,@"STO_CUDA_RESERVED_SHARED STV_DEFAULT"
__nv_reservedSMEM_offset_0_alias:
	.zero		0
	.zero		64


//--------------------- .nv.constant0._Z31update_tiling_unroll_with_rt_ifPfS_S_S_S_S_S_S_S_S_S_S_S_S_S_fiiiPiS0_S0_iii --------------------------
	.section	.nv.constant0._Z31update_tiling_unroll_with_rt_ifPfS_S_S_S_S_S_S_S_S_S_S_S_S_S_fiiiPiS0_S0_iii,"a",@progbits
	.sectionflags	@""
	.align	4
.nv.constant0._Z31update_tiling_unroll_with_rt_ifPfS_S_S_S_S_S_S_S_S_S_S_S_S_S_fiiiPiS0_S0_iii:
	.zero		1068


//--------------------- .nv.constant0._Z13update_tilingPfS_S_S_S_S_S_S_S_S_S_S_S_S_S_fiiiPiS0_S0_iii --------------------------
	.section	.nv.constant0._Z13update_tilingPfS_S_S_S_S_S_S_S_S_S_S_S_S_S_fiiiPiS0_S0_iii,"a",@progbits
	.sectionflags	@""
	.align	4
.nv.constant0._Z13update_tilingPfS_S_S_S_S_S_S_S_S_S_S_S_S_S_fiiiPiS0_S0_iii:
	.zero		1068


//--------------------- .nv.constant0._Z12update_naivePfS_S_S_S_S_S_S_S_S_S_S_S_S_S_fiii --------------------------
	.section	.nv.constant0._Z12update_naivePfS_S_S_S_S_S_S_S_S_S_S_S_S_S_fiii,"a",@progbits
	.sectionflags	@""
	.align	4
.nv.constant0._Z12update_naivePfS_S_S_S_S_S_S_S_S_S_S_S_S_S_fiii:
	.zero		1032


//--------------------- SYMBOLS --------------------------

	.type		.nv.reservedSmem.offset0,@object
	.size		.nv.reservedSmem.offset0,0x4
